	.target	sm_100a

	.elftype	@"ET_EXEC"


//--------------------- .note.nv.tkinfo           --------------------------
	.section	.note.nv.tkinfo,"",@"SHT_NOTE"
	.sectionflags	@"SHF_NOTE_NV_TKINFO"
	.tkinfo
        /*0018*/ 	.word	0x00000002
        /*0030*/ 	.string	""
        /*0030*/ 	.string	"ptxas"
        /*0030*/ 	.string	"Cuda compilation tools, release 13.0, V13.0.88"
        /*0030*/ 	.string	"Build cuda_13.0.r13.0/compiler.36424714_0"
        /*0030*/ 	.string	"-arch sm_100a -m 64 "



//--------------------- .note.nv.cuinfo           --------------------------
	.section	.note.nv.cuinfo,"",@"SHT_NOTE"
	.sectionflags	@"SHF_NOTE_NV_CUINFO"
        /*0018*/ 	.short	0x0002
        /*001a*/ 	.short	0x0064
        /*001c*/ 	.short	0x0082
	.zero		2


//--------------------- .nv.info                  --------------------------
	.section	.nv.info,"",@"SHT_CUDA_INFO"
	.align	4


	//----- nvinfo : EIATTR_REGCOUNT
	.align		4
        /*0000*/ 	.byte	0x04, 0x2f
        /*0002*/ 	.short	(.L_19 - .L_18)
	.align		4
.L_18:
        /*0004*/ 	.word	index@(_ZN7cutlass13device_kernelINS_4gemm6kernel13GemmUniversalIN4cute5tupleIJiiiiEEENS1_10collective13CollectiveMmaINS1_35MainloopSm100TmaUmmaWarpSpecializedILi16ELi2ELi4ENS5_IJNS4_1CILi2EEESB_NSA_ILi1EEEEEEEENS5_IJNSA_ILi256EEENSA_ILi128EEENSA_ILi64EEEEEENS_12float_e5m2_tENS5_IJlSC_lEEESJ_SK_NS4_8TiledMMAINS4_8MMA_AtomIJNS4_10MMA_TraitsINS4_25SM100_MMA_F8F6F4_2x1SM_SSEJSJ_SJ_fSF_SG_NS4_17integral_constantINS4_4UMMA5MajorELSR_0EEESS_NSP_INSQ_7ScaleInELST_0EEESU_EEEEEENS4_6LayoutINS5_IJSC_SC_SC_EEENS5_IJNSA_ILi0EEESZ_SZ_EEEEENS5_IJNS4_10UnderscoreES12_S12_EEEEENS4_28SM100_TMA_2SM_LOAD_MULTICASTENS4_14ComposedLayoutINS4_7SwizzleILi2ELi4ELi3EEENS4_18smem_ptr_flag_bitsILi8EEENSX_INS5_IJNSA_ILi8EEESH_EEENS5_IJSH_SC_EEEEEEEvNS4_8identityENS4_18SM100_TMA_2SM_LOADES1F_vS1G_EENS_8epilogue10collective18CollectiveEpilogueINS1J_23Sm100TmaWarpSpecializedILi2ELi2ELi64ELb0ELb0EEEJNS5_IJSG_SG_SH_EEENS5_IJNSX_ISG_SC_EENSX_ISH_SC_EEEEESJ_SK_SJ_SK_NS1J_6fusion15FusionCallbacksIS1N_NS1S_17LinearCombinationISJ_fSJ_fLNS_15FloatRoundStyleE2EEES1O_S1R_JEEENS4_5SM1004TMEM4LOAD26SM100_TMEM_LOAD_32dp32b64xENS4_13SM90_TMA_LOADES1F_NS4_39AutoVectorizingCopyWithAssumedAlignmentILi128EEENS4_14SM90_TMA_STOREES1F_S24_S24_EEEvvEEEEvNT_6ParamsE)
        /*0008*/ 	.word	0x000000cd


	//----- nvinfo : EIATTR_FRAME_SIZE
	.align		4
.L_19:
        /*000c*/ 	.byte	0x04, 0x11
        /*000e*/ 	.short	(.L_21 - .L_20)
	.align		4
.L_20:
        /*0010*/ 	.word	index@($__internal_2_$__cuda_sm10x_tcgen05_guardrail_trap_unallocated_columns_being_dealloced)
        /*0014*/ 	.word	0x00000000


	//----- nvinfo : EIATTR_FRAME_SIZE
	.align		4
.L_21:
        /*0018*/ 	.byte	0x04, 0x11
        /*001a*/ 	.short	(.L_23 - .L_22)
	.align		4
.L_22:
        /*001c*/ 	.word	index@($__internal_1_$__cuda_sm10x_tcgen05_guardrail_trap_phase_invalid_during_alloc)
        /*0020*/ 	.word	0x00000000


	//----- nvinfo : EIATTR_FRAME_SIZE
	.align		4
.L_23:
        /*0024*/ 	.byte	0x04, 0x11
        /*0026*/ 	.short	(.L_25 - .L_24)
	.align		4
.L_24:
        /*0028*/ 	.word	index@($__internal_0_$__cuda_sm10x_tcgen05_guardrail_trap_col_being_dealloced_not_returned_by_alloc)
        /*002c*/ 	.word	0x00000000


	//----- nvinfo : EIATTR_FRAME_SIZE
	.align		4
.L_25:
        /*0030*/ 	.byte	0x04, 0x11
        /*0032*/ 	.short	(.L_27 - .L_26)
	.align		4
.L_26:
        /*0034*/ 	.word	index@(_ZN7cutlass13device_kernelINS_4gemm6kernel13GemmUniversalIN4cute5tupleIJiiiiEEENS1_10collective13CollectiveMmaINS1_35MainloopSm100TmaUmmaWarpSpecializedILi16ELi2ELi4ENS5_IJNS4_1CILi2EEESB_NSA_ILi1EEEEEEEENS5_IJNSA_ILi256EEENSA_ILi128EEENSA_ILi64EEEEEENS_12float_e5m2_tENS5_IJlSC_lEEESJ_SK_NS4_8TiledMMAINS4_8MMA_AtomIJNS4_10MMA_TraitsINS4_25SM100_MMA_F8F6F4_2x1SM_SSEJSJ_SJ_fSF_SG_NS4_17integral_constantINS4_4UMMA5MajorELSR_0EEESS_NSP_INSQ_7ScaleInELST_0EEESU_EEEEEENS4_6LayoutINS5_IJSC_SC_SC_EEENS5_IJNSA_ILi0EEESZ_SZ_EEEEENS5_IJNS4_10UnderscoreES12_S12_EEEEENS4_28SM100_TMA_2SM_LOAD_MULTICASTENS4_14ComposedLayoutINS4_7SwizzleILi2ELi4ELi3EEENS4_18smem_ptr_flag_bitsILi8EEENSX_INS5_IJNSA_ILi8EEESH_EEENS5_IJSH_SC_EEEEEEEvNS4_8identityENS4_18SM100_TMA_2SM_LOADES1F_vS1G_EENS_8epilogue10collective18CollectiveEpilogueINS1J_23Sm100TmaWarpSpecializedILi2ELi2ELi64ELb0ELb0EEEJNS5_IJSG_SG_SH_EEENS5_IJNSX_ISG_SC_EENSX_ISH_SC_EEEEESJ_SK_SJ_SK_NS1J_6fusion15FusionCallbacksIS1N_NS1S_17LinearCombinationISJ_fSJ_fLNS_15FloatRoundStyleE2EEES1O_S1R_JEEENS4_5SM1004TMEM4LOAD26SM100_TMEM_LOAD_32dp32b64xENS4_13SM90_TMA_LOADES1F_NS4_39AutoVectorizingCopyWithAssumedAlignmentILi128EEENS4_14SM90_TMA_STOREES1F_S24_S24_EEEvvEEEEvNT_6ParamsE)
        /*0038*/ 	.word	0x00000000


	//----- nvinfo : EIATTR_MIN_STACK_SIZE
	.align		4
.L_27:
        /*003c*/ 	.byte	0x04, 0x12
        /*003e*/ 	.short	(.L_29 - .L_28)
	.align		4
.L_28:
        /*0040*/ 	.word	index@(_ZN7cutlass13device_kernelINS_4gemm6kernel13GemmUniversalIN4cute5tupleIJiiiiEEENS1_10collective13CollectiveMmaINS1_35MainloopSm100TmaUmmaWarpSpecializedILi16ELi2ELi4ENS5_IJNS4_1CILi2EEESB_NSA_ILi1EEEEEEEENS5_IJNSA_ILi256EEENSA_ILi128EEENSA_ILi64EEEEEENS_12float_e5m2_tENS5_IJlSC_lEEESJ_SK_NS4_8TiledMMAINS4_8MMA_AtomIJNS4_10MMA_TraitsINS4_25SM100_MMA_F8F6F4_2x1SM_SSEJSJ_SJ_fSF_SG_NS4_17integral_constantINS4_4UMMA5MajorELSR_0EEESS_NSP_INSQ_7ScaleInELST_0EEESU_EEEEEENS4_6LayoutINS5_IJSC_SC_SC_EEENS5_IJNSA_ILi0EEESZ_SZ_EEEEENS5_IJNS4_10UnderscoreES12_S12_EEEEENS4_28SM100_TMA_2SM_LOAD_MULTICASTENS4_14ComposedLayoutINS4_7SwizzleILi2ELi4ELi3EEENS4_18smem_ptr_flag_bitsILi8EEENSX_INS5_IJNSA_ILi8EEESH_EEENS5_IJSH_SC_EEEEEEEvNS4_8identityENS4_18SM100_TMA_2SM_LOADES1F_vS1G_EENS_8epilogue10collective18CollectiveEpilogueINS1J_23Sm100TmaWarpSpecializedILi2ELi2ELi64ELb0ELb0EEEJNS5_IJSG_SG_SH_EEENS5_IJNSX_ISG_SC_EENSX_ISH_SC_EEEEESJ_SK_SJ_SK_NS1J_6fusion15FusionCallbacksIS1N_NS1S_17LinearCombinationISJ_fSJ_fLNS_15FloatRoundStyleE2EEES1O_S1R_JEEENS4_5SM1004TMEM4LOAD26SM100_TMEM_LOAD_32dp32b64xENS4_13SM90_TMA_LOADES1F_NS4_39AutoVectorizingCopyWithAssumedAlignmentILi128EEENS4_14SM90_TMA_STOREES1F_S24_S24_EEEvvEEEEvNT_6ParamsE)
        /*0044*/ 	.word	0x00000000
.L_29:


//--------------------- .nv.compat                --------------------------
	.section	.nv.compat,"",@"SHT_CUDA_COMPAT_INFO"
	.align	4
        /*0000*/ 	.byte	0x02, 0x09, 0x01, 0x00, 0x02, 0x02, 0x02, 0x00, 0x02, 0x05, 0x05, 0x00, 0x03, 0x07, 0x01, 0x01
        /*0010*/ 	.byte	0x02, 0x03, 0x01, 0x00, 0x02, 0x06, 0x01, 0x00, 0x04, 0x0b, 0x08, 0x00, 0x09, 0x00, 0x00, 0x00
        /*0020*/ 	.byte	0x00, 0x00, 0x00, 0x00


//--------------------- .nv.info._ZN7cutlass13device_kernelINS_4gemm6kernel13GemmUniversalIN4cute5tupleIJiiiiEEENS1_10collective13CollectiveMmaINS1_35MainloopSm100TmaUmmaWarpSpecializedILi16ELi2ELi4ENS5_IJNS4_1CILi2EEESB_NSA_ILi1EEEEEEEENS5_IJNSA_ILi256EEENSA_ILi128EEENSA_ILi64EEEEEENS_12float_e5m2_tENS5_IJlSC_lEEESJ_SK_NS4_8TiledMMAINS4_8MMA_AtomIJNS4_10MMA_TraitsINS4_25SM100_MMA_F8F6F4_2x1SM_SSEJSJ_SJ_fSF_SG_NS4_17integral_constantINS4_4UMMA5MajorELSR_0EEESS_NSP_INSQ_7ScaleInELST_0EEESU_EEEEEENS4_6LayoutINS5_IJSC_SC_SC_EEENS5_IJNSA_ILi0EEESZ_SZ_EEEEENS5_IJNS4_10UnderscoreES12_S12_EEEEENS4_28SM100_TMA_2SM_LOAD_MULTICASTENS4_14ComposedLayoutINS4_7SwizzleILi2ELi4ELi3EEENS4_18smem_ptr_flag_bitsILi8EEENSX_INS5_IJNSA_ILi8EEESH_EEENS5_IJSH_SC_EEEEEEEvNS4_8identityENS4_18SM100_TMA_2SM_LOADES1F_vS1G_EENS_8epilogue10collective18CollectiveEpilogueINS1J_23Sm100TmaWarpSpecializedILi2ELi2ELi64ELb0ELb0EEEJNS5_IJSG_SG_SH_EEENS5_IJNSX_ISG_SC_EENSX_ISH_SC_EEEEESJ_SK_SJ_SK_NS1J_6fusion15FusionCallbacksIS1N_NS1S_17LinearCombinationISJ_fSJ_fLNS_15FloatRoundStyleE2EEES1O_S1R_JEEENS4_5SM1004TMEM4LOAD26SM100_TMEM_LOAD_32dp32b64xENS4_13SM90_TMA_LOADES1F_NS4_39AutoVectorizingCopyWithAssumedAlignmentILi128EEENS4_14SM90_TMA_STOREES1F_S24_S24_EEEvvEEEEvNT_6ParamsE --------------------------
	.section	.nv.info._ZN7cutlass13device_kernelINS_4gemm6kernel13GemmUniversalIN4cute5tupleIJiiiiEEENS1_10collective13CollectiveMmaINS1_35MainloopSm100TmaUmmaWarpSpecializedILi16ELi2ELi4ENS5_IJNS4_1CILi2EEESB_NSA_ILi1EEEEEEEENS5_IJNSA_ILi256EEENSA_ILi128EEENSA_ILi64EEEEEENS_12float_e5m2_tENS5_IJlSC_lEEESJ_SK_NS4_8TiledMMAINS4_8MMA_AtomIJNS4_10MMA_TraitsINS4_25SM100_MMA_F8F6F4_2x1SM_SSEJSJ_SJ_fSF_SG_NS4_17integral_constantINS4_4UMMA5MajorELSR_0EEESS_NSP_INSQ_7ScaleInELST_0EEESU_EEEEEENS4_6LayoutINS5_IJSC_SC_SC_EEENS5_IJNSA_ILi0EEESZ_SZ_EEEEENS5_IJNS4_10UnderscoreES12_S12_EEEEENS4_28SM100_TMA_2SM_LOAD_MULTICASTENS4_14ComposedLayoutINS4_7SwizzleILi2ELi4ELi3EEENS4_18smem_ptr_flag_bitsILi8EEENSX_INS5_IJNSA_ILi8EEESH_EEENS5_IJSH_SC_EEEEEEEvNS4_8identityENS4_18SM100_TMA_2SM_LOADES1F_vS1G_EENS_8epilogue10collective18CollectiveEpilogueINS1J_23Sm100TmaWarpSpecializedILi2ELi2ELi64ELb0ELb0EEEJNS5_IJSG_SG_SH_EEENS5_IJNSX_ISG_SC_EENSX_ISH_SC_EEEEESJ_SK_SJ_SK_NS1J_6fusion15FusionCallbacksIS1N_NS1S_17LinearCombinationISJ_fSJ_fLNS_15FloatRoundStyleE2EEES1O_S1R_JEEENS4_5SM1004TMEM4LOAD26SM100_TMEM_LOAD_32dp32b64xENS4_13SM90_TMA_LOADES1F_NS4_39AutoVectorizingCopyWithAssumedAlignmentILi128EEENS4_14SM90_TMA_STOREES1F_S24_S24_EEEvvEEEEvNT_6ParamsE,"",@"SHT_CUDA_INFO"
	.sectionflags	@""
	.align	4


	//----- nvinfo : EIATTR_CUDA_API_VERSION
	.align		4
        /*0000*/ 	.byte	0x04, 0x37
        /*0002*/ 	.short	(.L_31 - .L_30)
.L_30:
        /*0004*/ 	.word	0x00000082


	//----- nvinfo : EIATTR_KPARAM_INFO
	.align		4
.L_31:
        /*0008*/ 	.byte	0x04, 0x17
        /*000a*/ 	.short	(.L_33 - .L_32)
.L_32:
        /*000c*/ 	.word	0x00000000
        /*0010*/ 	.short	0x0000
        /*0012*/ 	.short	0x0000
        /*0014*/ 	.byte	0x00, 0xf0, 0x01, 0x20


	//----- nvinfo : EIATTR_AT_ENTRY_FRAGMENTS
	.align		4
.L_33:
        /*0018*/ 	.byte	0x04, 0x4f
        /*001a*/ 	.short	(.L_35 - .L_34)


	//   ....[0]....
.L_34:
        /*001c*/ 	.word	0x00000007


	//----- nvinfo : EIATTR_RESERVED_SMEM_USED
	.align		4
.L_35:
        /*0020*/ 	.byte	0x01, 0x41
	.zero		2


	//----- nvinfo : EIATTR_SPARSE_MMA_MASK
	.align		4
        /*0024*/ 	.byte	0x03, 0x50
        /*0026*/ 	.short	0x0000


	//----- nvinfo : EIATTR_TCGEN05_2CTA_USED
	.align		4
        /*0028*/ 	.byte	0x01, 0x52
	.zero		2


	//----- nvinfo : EIATTR_MAXREG_COUNT
	.align		4
        /*002c*/ 	.byte	0x03, 0x1b
        /*002e*/ 	.short	0x00ff


	//----- nvinfo : EIATTR_NUM_BARRIERS
	.align		4
        /*0030*/ 	.byte	0x02, 0x4c
        /*0032*/ 	.byte	0x07
	.zero		1


	//----- nvinfo : EIATTR_EXTERNS
	.align		4
        /*0034*/ 	.byte	0x04, 0x0f
        /*0036*/ 	.short	(.L_37 - .L_36)


	//   ....[0]....
	.align		4
.L_36:
        /*0038*/ 	.word	index@(__assertfail)


	//----- nvinfo : EIATTR_MERCURY_ISA_VERSION
	.align		4
.L_37:
        /*003c*/ 	.byte	0x03, 0x5f
        /*003e*/ 	.short	0x0101


	//----- nvinfo : EIATTR_INT_WARP_WIDE_INSTR_OFFSETS
	.align		4
        /*0040*/ 	.byte	0x04, 0x31
        /*0042*/ 	.short	(.L_39 - .L_38)


	//   ....[0]....
.L_38:
        /*0044*/ 	.word	0x00000ee0


	//   ....[1]....
        /*0048*/ 	.word	0x00000f80


	//   ....[2]....
        /*004c*/ 	.word	0x000049b0


	//   ....[3]....
        /*0050*/ 	.word	0x000049d0


	//   ....[4]....
        /*0054*/ 	.word	0x00004a00


	//   ....[5]....
        /*0058*/ 	.word	0x00005530


	//   ....[6]....
        /*005c*/ 	.word	0x000055a0


	//   ....[7]....
        /*0060*/ 	.word	0x00005670


	//   ....[8]....
        /*0064*/ 	.word	0x00005720


	//----- nvinfo : EIATTR_COOP_GROUP_MASK_REGIDS
	.align		4
.L_39:
        /*0068*/ 	.byte	0x04, 0x29
        /*006a*/ 	.short	(.L_41 - .L_40)


	//   ....[0]....
.L_40:
        /*006c*/ 	.word	0xffffffff


	//   ....[1]....
        /*0070*/ 	.word	0xffffffff


	//   ....[2]....
        /*0074*/ 	.word	0xffffffff


	//   ....[3]....
        /*0078*/ 	.word	0xffffffff


	//   ....[4]....
        /*007c*/ 	.word	0xffffffff


	//   ....[5]....
        /*0080*/ 	.word	0xffffffff


	//   ....[6]....
        /*0084*/ 	.word	0xffffffff


	//   ....[7]....
        /*0088*/ 	.word	0xffffffff


	//   ....[8]....
        /*008c*/ 	.word	0xffffffff


	//   ....[9]....
        /*0090*/ 	.word	0xffffffff


	//   ....[10]....
        /*0094*/ 	.word	0xffffffff


	//   ....[11]....
        /*0098*/ 	.word	0xffffffff


	//   ....[12]....
        /*009c*/ 	.word	0xffffffff


	//   ....[13]....
        /*00a0*/ 	.word	0xffffffff


	//----- nvinfo : EIATTR_COOP_GROUP_INSTR_OFFSETS
	.align		4
.L_41:
        /*00a4*/ 	.byte	0x04, 0x28
        /*00a6*/ 	.short	(.L_43 - .L_42)


	//   ....[0]....
.L_42:
        /*00a8*/ 	.word	0x000000b0


	//   ....[1]....
        /*00ac*/ 	.word	0x00000520


	//   ....[2]....
        /*00b0*/ 	.word	0x00000890


	//   ....[3]....
        /*00b4*/ 	.word	0x000009e0


	//   ....[4]....
        /*00b8*/ 	.word	0x00000ad0


	//   ....[5]....
        /*00bc*/ 	.word	0x00000c30


	//   ....[6]....
        /*00c0*/ 	.word	0x00000dc0


	//   ....[7]....
        /*00c4*/ 	.word	0x00001000


	//   ....[8]....
        /*00c8*/ 	.word	0x00002310


	//   ....[9]....
        /*00cc*/ 	.word	0x00003870


	//   ....[10]....
        /*00d0*/ 	.word	0x00003d40


	//   ....[11]....
        /*00d4*/ 	.word	0x00003d70


	//   ....[12]....
        /*00d8*/ 	.word	0x000048b0


	//   ....[13]....
        /*00dc*/ 	.word	0x00004ac0


	//----- nvinfo : EIATTR_VRC_CTA_INIT_COUNT
	.align		4
.L_43:
        /*00e0*/ 	.byte	0x02, 0x4a
        /*00e2*/ 	.byte	0x80
	.zero		1


	//----- nvinfo : EIATTR_SYSCALL_OFFSETS
	.align		4
        /*00e4*/ 	.byte	0x04, 0x46
        /*00e6*/ 	.short	(.L_45 - .L_44)


	//   ....[0]....
.L_44:
        /*00e8*/ 	.word	0x00006310


	//   ....[1]....
        /*00ec*/ 	.word	0x00006450


	//   ....[2]....
        /*00f0*/ 	.word	0x00006ce0


	//   ....[3]....
        /*00f4*/ 	.word	0x000082f0


	//----- nvinfo : EIATTR_MBARRIER_INSTR_OFFSETS
	.align		4
.L_45:
        /*00f8*/ 	.byte	0x04, 0x39
        /*00fa*/ 	.short	(.L_47 - .L_46)


	//   ....[0]....
.L_46:
        /*00fc*/ 	.word	0x00000670
        /*0100*/ 	.word	0x000000ff
        /*0104*/ 	.word	0x00000000
        /*0108*/ 	.short	0x0100
        /*010a*/ 	.byte	0x04
	.zero		1


	//   ....[1]....
        /*010c*/ 	.word	0x00000680
        /*0110*/ 	.word	0x000000ff
        /*0114*/ 	.word	0x00000080
        /*0118*/ 	.short	0x0100
        /*011a*/ 	.byte	0x04
	.zero		1


	//   ....[2]....
        /*011c*/ 	.word	0x00000690
        /*0120*/ 	.word	0x000000ff
        /*0124*/ 	.word	0x00000008
        /*0128*/ 	.short	0x0100
        /*012a*/ 	.byte	0x04
	.zero		1


	//   ....[3]....
        /*012c*/ 	.word	0x000006a0
        /*0130*/ 	.word	0x000000ff
        /*0134*/ 	.word	0x00000088
        /*0138*/ 	.short	0x0100
        /*013a*/ 	.byte	0x04
	.zero		1


	//   ....[4]....
        /*013c*/ 	.word	0x000006b0
        /*0140*/ 	.word	0x000000ff
        /*0144*/ 	.word	0x00000010
        /*0148*/ 	.short	0x0100
        /*014a*/ 	.byte	0x04
	.zero		1


	//   ....[5]....
        /*014c*/ 	.word	0x000006c0
        /*0150*/ 	.word	0x000000ff
        /*0154*/ 	.word	0x00000090
        /*0158*/ 	.short	0x0100
        /*015a*/ 	.byte	0x04
	.zero		1


	//   ....[6]....
        /*015c*/ 	.word	0x000006d0
        /*0160*/ 	.word	0x000000ff
        /*0164*/ 	.word	0x00000018
        /*0168*/ 	.short	0x0100
        /*016a*/ 	.byte	0x04
	.zero		1


	//   ....[7]....
        /*016c*/ 	.word	0x000006e0
        /*0170*/ 	.word	0x000000ff
        /*0174*/ 	.word	0x00000098
        /*0178*/ 	.short	0x0100
        /*017a*/ 	.byte	0x04
	.zero		1


	//   ....[8]....
        /*017c*/ 	.word	0x000006f0
        /*0180*/ 	.word	0x000000ff
        /*0184*/ 	.word	0x00000020
        /*0188*/ 	.short	0x0100
        /*018a*/ 	.byte	0x04
	.zero		1


	//   ....[9]....
        /*018c*/ 	.word	0x00000700
        /*0190*/ 	.word	0x000000ff
        /*0194*/ 	.word	0x000000a0
        /*0198*/ 	.short	0x0100
        /*019a*/ 	.byte	0x04
	.zero		1


	//   ....[10]....
        /*019c*/ 	.word	0x00000710
        /*01a0*/ 	.word	0x000000ff
        /*01a4*/ 	.word	0x00000028
        /*01a8*/ 	.short	0x0100
        /*01aa*/ 	.byte	0x04
	.zero		1


	//   ....[11]....
        /*01ac*/ 	.word	0x00000720
        /*01b0*/ 	.word	0x000000ff
        /*01b4*/ 	.word	0x000000a8
        /*01b8*/ 	.short	0x0100
        /*01ba*/ 	.byte	0x04
	.zero		1


	//   ....[12]....
        /*01bc*/ 	.word	0x00000730
        /*01c0*/ 	.word	0x000000ff
        /*01c4*/ 	.word	0x00000030
        /*01c8*/ 	.short	0x0100
        /*01ca*/ 	.byte	0x04
	.zero		1


	//   ....[13]....
        /*01cc*/ 	.word	0x00000740
        /*01d0*/ 	.word	0x000000ff
        /*01d4*/ 	.word	0x000000b0
        /*01d8*/ 	.short	0x0100
        /*01da*/ 	.byte	0x04
	.zero		1


	//   ....[14]....
        /*01dc*/ 	.word	0x00000750
        /*01e0*/ 	.word	0x000000ff
        /*01e4*/ 	.word	0x00000038
        /*01e8*/ 	.short	0x0100
        /*01ea*/ 	.byte	0x04
	.zero		1


	//   ....[15]....
        /*01ec*/ 	.word	0x00000760
        /*01f0*/ 	.word	0x000000ff
        /*01f4*/ 	.word	0x000000b8
        /*01f8*/ 	.short	0x0100
        /*01fa*/ 	.byte	0x04
	.zero		1


	//   ....[16]....
        /*01fc*/ 	.word	0x00000770
        /*0200*/ 	.word	0x000000ff
        /*0204*/ 	.word	0x00000040
        /*0208*/ 	.short	0x0100
        /*020a*/ 	.byte	0x04
	.zero		1


	//   ....[17]....
        /*020c*/ 	.word	0x00000780
        /*0210*/ 	.word	0x000000ff
        /*0214*/ 	.word	0x000000c0
        /*0218*/ 	.short	0x0100
        /*021a*/ 	.byte	0x04
	.zero		1


	//   ....[18]....
        /*021c*/ 	.word	0x00000790
        /*0220*/ 	.word	0x000000ff
        /*0224*/ 	.word	0x00000048
        /*0228*/ 	.short	0x0100
        /*022a*/ 	.byte	0x04
	.zero		1


	//   ....[19]....
        /*022c*/ 	.word	0x000007a0
        /*0230*/ 	.word	0x000000ff
        /*0234*/ 	.word	0x000000c8
        /*0238*/ 	.short	0x0100
        /*023a*/ 	.byte	0x04
	.zero		1


	//   ....[20]....
        /*023c*/ 	.word	0x000007b0
        /*0240*/ 	.word	0x000000ff
        /*0244*/ 	.word	0x00000050
        /*0248*/ 	.short	0x0100
        /*024a*/ 	.byte	0x04
	.zero		1


	//   ....[21]....
        /*024c*/ 	.word	0x000007c0
        /*0250*/ 	.word	0x000000ff
        /*0254*/ 	.word	0x000000d0
        /*0258*/ 	.short	0x0100
        /*025a*/ 	.byte	0x04
	.zero		1


	//   ....[22]....
        /*025c*/ 	.word	0x000007d0
        /*0260*/ 	.word	0x000000ff
        /*0264*/ 	.word	0x00000058
        /*0268*/ 	.short	0x0100
        /*026a*/ 	.byte	0x04
	.zero		1


	//   ....[23]....
        /*026c*/ 	.word	0x000007e0
        /*0270*/ 	.word	0x000000ff
        /*0274*/ 	.word	0x000000d8
        /*0278*/ 	.short	0x0100
        /*027a*/ 	.byte	0x04
	.zero		1


	//   ....[24]....
        /*027c*/ 	.word	0x000007f0
        /*0280*/ 	.word	0x000000ff
        /*0284*/ 	.word	0x00000060
        /*0288*/ 	.short	0x0100
        /*028a*/ 	.byte	0x04
	.zero		1


	//   ....[25]....
        /*028c*/ 	.word	0x00000800
        /*0290*/ 	.word	0x000000ff
        /*0294*/ 	.word	0x000000e0
        /*0298*/ 	.short	0x0100
        /*029a*/ 	.byte	0x04
	.zero		1


	//   ....[26]....
        /*029c*/ 	.word	0x00000810
        /*02a0*/ 	.word	0x000000ff
        /*02a4*/ 	.word	0x00000068
        /*02a8*/ 	.short	0x0100
        /*02aa*/ 	.byte	0x04
	.zero		1


	//   ....[27]....
        /*02ac*/ 	.word	0x00000820
        /*02b0*/ 	.word	0x000000ff
        /*02b4*/ 	.word	0x000000e8
        /*02b8*/ 	.short	0x0100
        /*02ba*/ 	.byte	0x04
	.zero		1


	//   ....[28]....
        /*02bc*/ 	.word	0x00000830
        /*02c0*/ 	.word	0x000000ff
        /*02c4*/ 	.word	0x00000070
        /*02c8*/ 	.short	0x0100
        /*02ca*/ 	.byte	0x04
	.zero		1


	//   ....[29]....
        /*02cc*/ 	.word	0x00000840
        /*02d0*/ 	.word	0x000000ff
        /*02d4*/ 	.word	0x000000f0
        /*02d8*/ 	.short	0x0100
        /*02da*/ 	.byte	0x04
	.zero		1


	//   ....[30]....
        /*02dc*/ 	.word	0x00000850
        /*02e0*/ 	.word	0x000000ff
        /*02e4*/ 	.word	0x00000078
        /*02e8*/ 	.short	0x0100
        /*02ea*/ 	.byte	0x04
	.zero		1


	//   ....[31]....
        /*02ec*/ 	.word	0x00000860
        /*02f0*/ 	.word	0x000000ff
        /*02f4*/ 	.word	0x000000f8
        /*02f8*/ 	.short	0x0100
        /*02fa*/ 	.byte	0x04
	.zero		1


	//   ....[32]....
        /*02fc*/ 	.word	0x00000990
        /*0300*/ 	.word	0x000000ff
        /*0304*/ 	.word	0x00000100
        /*0308*/ 	.short	0x0100
        /*030a*/ 	.byte	0x04
	.zero		1


	//   ....[33]....
        /*030c*/ 	.word	0x000009a0
        /*0310*/ 	.word	0x000000ff
        /*0314*/ 	.word	0x00000110
        /*0318*/ 	.short	0x0100
        /*031a*/ 	.byte	0x04
	.zero		1


	//   ....[34]....
        /*031c*/ 	.word	0x000009b0
        /*0320*/ 	.word	0x000000ff
        /*0324*/ 	.word	0x00000108
        /*0328*/ 	.short	0x0100
        /*032a*/ 	.byte	0x04
	.zero		1


	//   ....[35]....
        /*032c*/ 	.word	0x000009c0
        /*0330*/ 	.word	0x000000ff
        /*0334*/ 	.word	0x00000118
        /*0338*/ 	.short	0x0100
        /*033a*/ 	.byte	0x04
	.zero		1


	//   ....[36]....
        /*033c*/ 	.word	0x00000aa0
        /*0340*/ 	.word	0x000000ff
        /*0344*/ 	.word	0x00000120
        /*0348*/ 	.short	0x0100
        /*034a*/ 	.byte	0x06
	.zero		1


	//   ....[37]....
        /*034c*/ 	.word	0x00000ab0
        /*0350*/ 	.word	0x000000ff
        /*0354*/ 	.word	0x00000128
        /*0358*/ 	.short	0x0100
        /*035a*/ 	.byte	0x06
	.zero		1


	//   ....[38]....
        /*035c*/ 	.word	0x00000be0
        /*0360*/ 	.word	0x000000ff
        /*0364*/ 	.word	0x00000130
        /*0368*/ 	.short	0x0100
        /*036a*/ 	.byte	0x06
	.zero		1


	//   ....[39]....
        /*036c*/ 	.word	0x00000bf0
        /*0370*/ 	.word	0x000000ff
        /*0374*/ 	.word	0x00000140
        /*0378*/ 	.short	0x0100
        /*037a*/ 	.byte	0x06
	.zero		1


	//   ....[40]....
        /*037c*/ 	.word	0x00000c00
        /*0380*/ 	.word	0x000000ff
        /*0384*/ 	.word	0x00000138
        /*0388*/ 	.short	0x0100
        /*038a*/ 	.byte	0x06
	.zero		1


	//   ....[41]....
        /*038c*/ 	.word	0x00000c10
        /*0390*/ 	.word	0x000000ff
        /*0394*/ 	.word	0x00000148
        /*0398*/ 	.short	0x0100
        /*039a*/ 	.byte	0x06
	.zero		1


	//   ....[42]....
        /*039c*/ 	.word	0x00000d30
        /*03a0*/ 	.word	0x000000ff
        /*03a4*/ 	.word	0x00000150
        /*03a8*/ 	.short	0x0100
        /*03aa*/ 	.byte	0x04
	.zero		1


	//   ....[43]....
        /*03ac*/ 	.word	0x00000d40
        /*03b0*/ 	.word	0x000000ff
        /*03b4*/ 	.word	0x00000170
        /*03b8*/ 	.short	0x0100
        /*03ba*/ 	.byte	0x04
	.zero		1


	//   ....[44]....
        /*03bc*/ 	.word	0x00000d50
        /*03c0*/ 	.word	0x000000ff
        /*03c4*/ 	.word	0x00000158
        /*03c8*/ 	.short	0x0100
        /*03ca*/ 	.byte	0x04
	.zero		1


	//   ....[45]....
        /*03cc*/ 	.word	0x00000d60
        /*03d0*/ 	.word	0x000000ff
        /*03d4*/ 	.word	0x00000178
        /*03d8*/ 	.short	0x0100
        /*03da*/ 	.byte	0x04
	.zero		1


	//   ....[46]....
        /*03dc*/ 	.word	0x00000d70
        /*03e0*/ 	.word	0x000000ff
        /*03e4*/ 	.word	0x00000160
        /*03e8*/ 	.short	0x0100
        /*03ea*/ 	.byte	0x04
	.zero		1


	//   ....[47]....
        /*03ec*/ 	.word	0x00000d80
        /*03f0*/ 	.word	0x000000ff
        /*03f4*/ 	.word	0x00000180
        /*03f8*/ 	.short	0x0100
        /*03fa*/ 	.byte	0x04
	.zero		1


	//   ....[48]....
        /*03fc*/ 	.word	0x00000d90
        /*0400*/ 	.word	0x000000ff
        /*0404*/ 	.word	0x00000168
        /*0408*/ 	.short	0x0100
        /*040a*/ 	.byte	0x04
	.zero		1


	//   ....[49]....
        /*040c*/ 	.word	0x00000da0
        /*0410*/ 	.word	0x000000ff
        /*0414*/ 	.word	0x00000188
        /*0418*/ 	.short	0x0100
        /*041a*/ 	.byte	0x04
	.zero		1


	//   ....[50]....
        /*041c*/ 	.word	0x00000e90
        /*0420*/ 	.word	0x000000ff
        /*0424*/ 	.word	0x00000190
        /*0428*/ 	.short	0x0100
        /*042a*/ 	.byte	0x04
	.zero		1


	//   ....[51]....
        /*042c*/ 	.word	0x00000ea0
        /*0430*/ 	.word	0x000000ff
        /*0434*/ 	.word	0x000001a0
        /*0438*/ 	.short	0x0100
        /*043a*/ 	.byte	0x04
	.zero		1


	//   ....[52]....
        /*043c*/ 	.word	0x00000eb0
        /*0440*/ 	.word	0x000000ff
        /*0444*/ 	.word	0x00000198
        /*0448*/ 	.short	0x0100
        /*044a*/ 	.byte	0x04
	.zero		1


	//   ....[53]....
        /*044c*/ 	.word	0x00000ec0
        /*0450*/ 	.word	0x000000ff
        /*0454*/ 	.word	0x000001a8
        /*0458*/ 	.short	0x0100
        /*045a*/ 	.byte	0x04
	.zero		1


	//   ....[54]....
        /*045c*/ 	.word	0x00000fc0
        /*0460*/ 	.word	0x000000ff
        /*0464*/ 	.word	0x000001b0
        /*0468*/ 	.short	0x0100
        /*046a*/ 	.byte	0x06
	.zero		1


	//   ....[55]....
        /*046c*/ 	.word	0x00001b60
        /*0470*/ 	.word	0x00000000
        /*0474*/ 	.word	0x000001a0
        /*0478*/ 	.short	0x010a
        /*047a*/ 	.byte	0xff
	.zero		1


	//   ....[56]....
        /*047c*/ 	.word	0x00001b80
        /*0480*/ 	.word	0x00000000
        /*0484*/ 	.word	0x00000190
        /*0488*/ 	.short	0x0101
        /*048a*/ 	.byte	0xff
	.zero		1


	//   ....[57]....
        /*048c*/ 	.word	0x00001c30
        /*0490*/ 	.word	0x000000ff
        /*0494*/ 	.word	0x00000080
        /*0498*/ 	.short	0x010a
        /*049a*/ 	.byte	0x04
	.zero		1


	//   ....[58]....
        /*049c*/ 	.word	0x00001d00
        /*04a0*/ 	.word	0x000000ff
        /*04a4*/ 	.word	0x00000080
        /*04a8*/ 	.short	0x010a
        /*04aa*/ 	.byte	0x21
	.zero		1


	//   ....[59]....
        /*04ac*/ 	.word	0x00001eb0
        /*04b0*/ 	.word	0x000000ff
        /*04b4*/ 	.word	0x00000080
        /*04b8*/ 	.short	0x010a
        /*04ba*/ 	.byte	0x05
	.zero		1


	//   ....[60]....
        /*04bc*/ 	.word	0x00001fc0
        /*04c0*/ 	.word	0x000000ff
        /*04c4*/ 	.word	0x00000128
        /*04c8*/ 	.short	0x0101
        /*04ca*/ 	.byte	0x0d
	.zero		1


	//   ....[61]....
        /*04cc*/ 	.word	0x00001fe0
        /*04d0*/ 	.word	0x000000ff
        /*04d4*/ 	.word	0x00000080
        /*04d8*/ 	.short	0x010a
        /*04da*/ 	.byte	0x04
	.zero		1


	//   ....[62]....
        /*04dc*/ 	.word	0x00002060
        /*04e0*/ 	.word	0x000000ff
        /*04e4*/ 	.word	0x00000080
        /*04e8*/ 	.short	0x010a
        /*04ea*/ 	.byte	0x11
	.zero		1


	//   ....[63]....
        /*04ec*/ 	.word	0x00002200
        /*04f0*/ 	.word	0x000000ff
        /*04f4*/ 	.word	0x00000080
        /*04f8*/ 	.short	0x010a
        /*04fa*/ 	.byte	0x05
	.zero		1


	//   ....[64]....
        /*04fc*/ 	.word	0x00002340
        /*0500*/ 	.word	0x00000003
        /*0504*/ 	.word	0x00000130
        /*0508*/ 	.short	0x010a
        /*050a*/ 	.byte	0xff
	.zero		1


	//   ....[65]....
        /*050c*/ 	.word	0x00002490
        /*0510*/ 	.word	0x00000000
        /*0514*/ 	.word	0x00000000
        /*0518*/ 	.short	0x0101
        /*051a*/ 	.byte	0xff
	.zero		1


	//   ....[66]....
        /*051c*/ 	.word	0x00002a30
        /*0520*/ 	.word	0x000000ff
        /*0524*/ 	.word	0x00000000
        /*0528*/ 	.short	0x010a
        /*052a*/ 	.byte	0x04
	.zero		1


	//   ....[67]....
        /*052c*/ 	.word	0x00002ac0
        /*0530*/ 	.word	0x000000ff
        /*0534*/ 	.word	0x00000000
        /*0538*/ 	.short	0x010a
        /*053a*/ 	.byte	0x05
	.zero		1


	//   ....[68]....
        /*053c*/ 	.word	0x00002b50
        /*0540*/ 	.word	0x000000ff
        /*0544*/ 	.word	0x00000000
        /*0548*/ 	.short	0x010a
        /*054a*/ 	.byte	0x05
	.zero		1


	//   ....[69]....
        /*054c*/ 	.word	0x00002be0
        /*0550*/ 	.word	0x000000ff
        /*0554*/ 	.word	0x00000000
        /*0558*/ 	.short	0x010a
        /*055a*/ 	.byte	0x05
	.zero		1


	//   ....[70]....
        /*055c*/ 	.word	0x00002c70
        /*0560*/ 	.word	0x000000ff
        /*0564*/ 	.word	0x00000000
        /*0568*/ 	.short	0x010a
        /*056a*/ 	.byte	0x05
	.zero		1


	//   ....[71]....
        /*056c*/ 	.word	0x00002d00
        /*0570*/ 	.word	0x000000ff
        /*0574*/ 	.word	0x00000000
        /*0578*/ 	.short	0x010a
        /*057a*/ 	.byte	0x05
	.zero		1


	//   ....[72]....
        /*057c*/ 	.word	0x00002d90
        /*0580*/ 	.word	0x000000ff
        /*0584*/ 	.word	0x00000000
        /*0588*/ 	.short	0x010a
        /*058a*/ 	.byte	0x05
	.zero		1


	//   ....[73]....
        /*058c*/ 	.word	0x00002e20
        /*0590*/ 	.word	0x000000ff
        /*0594*/ 	.word	0x00000000
        /*0598*/ 	.short	0x010a
        /*059a*/ 	.byte	0x05
	.zero		1


	//   ....[74]....
        /*059c*/ 	.word	0x00002eb0
        /*05a0*/ 	.word	0x000000ff
        /*05a4*/ 	.word	0x00000000
        /*05a8*/ 	.short	0x010a
        /*05aa*/ 	.byte	0x05
	.zero		1


	//   ....[75]....
        /*05ac*/ 	.word	0x00002f40
        /*05b0*/ 	.word	0x000000ff
        /*05b4*/ 	.word	0x00000000
        /*05b8*/ 	.short	0x010a
        /*05ba*/ 	.byte	0x05
	.zero		1


	//   ....[76]....
        /*05bc*/ 	.word	0x00002fd0
        /*05c0*/ 	.word	0x000000ff
        /*05c4*/ 	.word	0x00000000
        /*05c8*/ 	.short	0x010a
        /*05ca*/ 	.byte	0x05
	.zero		1


	//   ....[77]....
        /*05cc*/ 	.word	0x00003060
        /*05d0*/ 	.word	0x000000ff
        /*05d4*/ 	.word	0x00000000
        /*05d8*/ 	.short	0x010a
        /*05da*/ 	.byte	0x05
	.zero		1


	//   ....[78]....
        /*05dc*/ 	.word	0x000030f0
        /*05e0*/ 	.word	0x000000ff
        /*05e4*/ 	.word	0x00000000
        /*05e8*/ 	.short	0x010a
        /*05ea*/ 	.byte	0x05
	.zero		1


	//   ....[79]....
        /*05ec*/ 	.word	0x00003180
        /*05f0*/ 	.word	0x000000ff
        /*05f4*/ 	.word	0x00000000
        /*05f8*/ 	.short	0x010a
        /*05fa*/ 	.byte	0x05
	.zero		1


	//   ....[80]....
        /*05fc*/ 	.word	0x00003210
        /*0600*/ 	.word	0x000000ff
        /*0604*/ 	.word	0x00000000
        /*0608*/ 	.short	0x010a
        /*060a*/ 	.byte	0x05
	.zero		1


	//   ....[81]....
        /*060c*/ 	.word	0x000032b0
        /*0610*/ 	.word	0x00000000
        /*0614*/ 	.word	0x00000000
        /*0618*/ 	.short	0x010a
        /*061a*/ 	.byte	0xff
	.zero		1


	//   ....[82]....
        /*061c*/ 	.word	0x000033d0
        /*0620*/ 	.word	0x00000002
        /*0624*/ 	.word	0x00000190
        /*0628*/ 	.short	0x010a
        /*062a*/ 	.byte	0xff
	.zero		1


	//   ....[83]....
        /*062c*/ 	.word	0x00003430
        /*0630*/ 	.word	0x00000004
        /*0634*/ 	.word	0x00000000
        /*0638*/ 	.short	0x0101
        /*063a*/ 	.byte	0xff
	.zero		1


	//   ....[84]....
        /*063c*/ 	.word	0x00003450
        /*0640*/ 	.word	0x000000ff
        /*0644*/ 	.word	0x00000140
        /*0648*/ 	.short	0x010a
        /*064a*/ 	.byte	0x04
	.zero		1


	//   ....[85]....
        /*064c*/ 	.word	0x00003570
        /*0650*/ 	.word	0x00000002
        /*0654*/ 	.word	0x00000130
        /*0658*/ 	.short	0x010a
        /*065a*/ 	.byte	0xff
	.zero		1


	//   ....[86]....
        /*065c*/ 	.word	0x00003680
        /*0660*/ 	.word	0x00000002
        /*0664*/ 	.word	0x00000000
        /*0668*/ 	.short	0x0101
        /*066a*/ 	.byte	0xff
	.zero		1


	//   ....[87]....
        /*066c*/ 	.word	0x00003710
        /*0670*/ 	.word	0x000000ff
        /*0674*/ 	.word	0x00000140
        /*0678*/ 	.short	0x0106
        /*067a*/ 	.byte	0x04
	.zero		1


	//   ....[88]....
        /*067c*/ 	.word	0x00003730
        /*0680*/ 	.word	0x000000ff
        /*0684*/ 	.word	0x00000140
        /*0688*/ 	.short	0x010a
        /*068a*/ 	.byte	0x04
	.zero		1


	//   ....[89]....
        /*068c*/ 	.word	0x000037c0
        /*0690*/ 	.word	0x000000ff
        /*0694*/ 	.word	0x00000140
        /*0698*/ 	.short	0x0106
        /*069a*/ 	.byte	0x07
	.zero		1


	//   ....[90]....
        /*069c*/ 	.word	0x00003800
        /*06a0*/ 	.word	0x00000000
        /*06a4*/ 	.word	0x00000140
        /*06a8*/ 	.short	0x010a
        /*06aa*/ 	.byte	0xff
	.zero		1


	//   ....[91]....
        /*06ac*/ 	.word	0x00003a40
        /*06b0*/ 	.word	0x000000ff
        /*06b4*/ 	.word	0x00000008
        /*06b8*/ 	.short	0x010a
        /*06ba*/ 	.byte	0x05
	.zero		1


	//   ....[92]....
        /*06bc*/ 	.word	0x00003a60
        /*06c0*/ 	.word	0x000000ff
        /*06c4*/ 	.word	0x00000008
        /*06c8*/ 	.short	0x010a
        /*06ca*/ 	.byte	0x05
	.zero		1


	//   ....[93]....
        /*06cc*/ 	.word	0x00003bf0
        /*06d0*/ 	.word	0x000000ff
        /*06d4*/ 	.word	0x00000008
        /*06d8*/ 	.short	0x010a
        /*06da*/ 	.byte	0x05
	.zero		1


	//   ....[94]....
        /*06dc*/ 	.word	0x00003c10
        /*06e0*/ 	.word	0x000000ff
        /*06e4*/ 	.word	0x00000008
        /*06e8*/ 	.short	0x010a
        /*06ea*/ 	.byte	0x05
	.zero		1


	//   ....[95]....
        /*06ec*/ 	.word	0x00003cd0
        /*06f0*/ 	.word	0x000000ff
        /*06f4*/ 	.word	0x00000000
        /*06f8*/ 	.short	0x0101
        /*06fa*/ 	.byte	0x04
	.zero		1


	//   ....[96]....
        /*06fc*/ 	.word	0x00003fd0
        /*0700*/ 	.word	0x00000000
        /*0704*/ 	.word	0x00000130
        /*0708*/ 	.short	0x010a
        /*070a*/ 	.byte	0xff
	.zero		1


	//   ....[97]....
        /*070c*/ 	.word	0x00004090
        /*0710*/ 	.word	0x00000000
        /*0714*/ 	.word	0x00000000
        /*0718*/ 	.short	0x0101
        /*071a*/ 	.byte	0xff
	.zero		1


	//   ....[98]....
        /*071c*/ 	.word	0x00004150
        /*0720*/ 	.word	0x000000ff
        /*0724*/ 	.word	0x00000000
        /*0728*/ 	.short	0x010a
        /*072a*/ 	.byte	0x04
	.zero		1


	//   ....[99]....
        /*072c*/ 	.word	0x00004160
        /*0730*/ 	.word	0x000000ff
        /*0734*/ 	.word	0x00000170
        /*0738*/ 	.short	0x010a
        /*073a*/ 	.byte	0x17
	.zero		1


	//   ....[100]....
        /*073c*/ 	.word	0x00004210
        /*0740*/ 	.word	0x000000ff
        /*0744*/ 	.word	0x00000000
        /*0748*/ 	.short	0x010a
        /*074a*/ 	.byte	0x05
	.zero		1


	//   ....[101]....
        /*074c*/ 	.word	0x00004350
        /*0750*/ 	.word	0x000000ff
        /*0754*/ 	.word	0x00000000
        /*0758*/ 	.short	0x010a
        /*075a*/ 	.byte	0x04
	.zero		1


	//   ....[102]....
        /*075c*/ 	.word	0x000045a0
        /*0760*/ 	.word	0x000000ff
        /*0764*/ 	.word	0x00000000
        /*0768*/ 	.short	0x010a
        /*076a*/ 	.byte	0x04
	.zero		1


	//   ....[103]....
        /*076c*/ 	.word	0x00004630
        /*0770*/ 	.word	0x000000ff
        /*0774*/ 	.word	0x00000000
        /*0778*/ 	.short	0x010a
        /*077a*/ 	.byte	0x05
	.zero		1


	//   ....[104]....
        /*077c*/ 	.word	0x000046c0
        /*0780*/ 	.word	0x000000ff
        /*0784*/ 	.word	0x00000000
        /*0788*/ 	.short	0x010a
        /*078a*/ 	.byte	0x05
	.zero		1


	//   ....[105]....
        /*078c*/ 	.word	0x00004760
        /*0790*/ 	.word	0x00000000
        /*0794*/ 	.word	0x00000000
        /*0798*/ 	.short	0x010a
        /*079a*/ 	.byte	0xff
	.zero		1


	//   ....[106]....
        /*079c*/ 	.word	0x000047a0
        /*07a0*/ 	.word	0x00000000
        /*07a4*/ 	.word	0x00000000
        /*07a8*/ 	.short	0x010a
        /*07aa*/ 	.byte	0xff
	.zero		1


	//   ....[107]....
        /*07ac*/ 	.word	0x00004810
        /*07b0*/ 	.word	0x000000ff
        /*07b4*/ 	.word	0x00000000
        /*07b8*/ 	.short	0x0101
        /*07ba*/ 	.byte	0x04
	.zero		1


	//   ....[108]....
        /*07bc*/ 	.word	0x00004850
        /*07c0*/ 	.word	0x000000ff
        /*07c4*/ 	.word	0x000001b0
        /*07c8*/ 	.short	0x010a
        /*07ca*/ 	.byte	0x11
	.zero		1


	//   ....[109]....
        /*07cc*/ 	.word	0x000048a0
        /*07d0*/ 	.word	0x000000ff
        /*07d4*/ 	.word	0x00000000
        /*07d8*/ 	.short	0x0101
        /*07da*/ 	.byte	0x04
	.zero		1


	//   ....[110]....
        /*07dc*/ 	.word	0x00004d30
        /*07e0*/ 	.word	0x0000000c
        /*07e4*/ 	.word	0x00000130
        /*07e8*/ 	.short	0x010a
        /*07ea*/ 	.byte	0xff
	.zero		1


	//   ....[111]....
        /*07ec*/ 	.word	0x00004ea0
        /*07f0*/ 	.word	0x00000000
        /*07f4*/ 	.word	0x00000000
        /*07f8*/ 	.short	0x0101
        /*07fa*/ 	.byte	0xff
	.zero		1


	//   ....[112]....
        /*07fc*/ 	.word	0x00005330
        /*0800*/ 	.word	0x000000ff
        /*0804*/ 	.word	0x00000128
        /*0808*/ 	.short	0x010a
        /*080a*/ 	.byte	0x15
	.zero		1


	//   ....[113]....
        /*080c*/ 	.word	0x000054b0
        /*0810*/ 	.word	0x000000ff
        /*0814*/ 	.word	0x00000110
        /*0818*/ 	.short	0x010a
        /*081a*/ 	.byte	0x15
	.zero		1


	//   ....[114]....
        /*081c*/ 	.word	0x00005620
        /*0820*/ 	.word	0x000000ff
        /*0824*/ 	.word	0x00000100
        /*0828*/ 	.short	0x010b
        /*082a*/ 	.byte	0x15
	.zero		1


	//   ....[115]....
        /*082c*/ 	.word	0x00005630
        /*0830*/ 	.word	0x000000ff
        /*0834*/ 	.word	0x00000000
        /*0838*/ 	.short	0x0101
        /*083a*/ 	.byte	0x22
	.zero		1


	//   ....[116]....
        /*083c*/ 	.word	0x00005640
        /*0840*/ 	.word	0x000000ff
        /*0844*/ 	.word	0x00000118
        /*0848*/ 	.short	0x010a
        /*084a*/ 	.byte	0x15
	.zero		1


	//   ....[117]....
        /*084c*/ 	.word	0x00005820
        /*0850*/ 	.word	0x000000ff
        /*0854*/ 	.word	0x00000108
        /*0858*/ 	.short	0x010b
        /*085a*/ 	.byte	0x15
	.zero		1


	//   ....[118]....
        /*085c*/ 	.word	0x00005830
        /*0860*/ 	.word	0x000000ff
        /*0864*/ 	.word	0x00000000
        /*0868*/ 	.short	0x0101
        /*086a*/ 	.byte	0x21
	.zero		1


	//   ....[119]....
        /*086c*/ 	.word	0x00005860
        /*0870*/ 	.word	0x000000ff
        /*0874*/ 	.word	0x00000110
        /*0878*/ 	.short	0x010a
        /*087a*/ 	.byte	0x15
	.zero		1


	//   ....[120]....
        /*087c*/ 	.word	0x000058a0
        /*0880*/ 	.word	0x00000000
        /*0884*/ 	.word	0x00000118
        /*0888*/ 	.short	0x010a
        /*088a*/ 	.byte	0xff
	.zero		1


	//   ....[121]....
        /*088c*/ 	.word	0x00005bb0
        /*0890*/ 	.word	0x00000003
        /*0894*/ 	.word	0x00000130
        /*0898*/ 	.short	0x010a
        /*089a*/ 	.byte	0xff
	.zero		1


	//   ....[122]....
        /*089c*/ 	.word	0x00005d30
        /*08a0*/ 	.word	0x00000000
        /*08a4*/ 	.word	0x00000000
        /*08a8*/ 	.short	0x0101
        /*08aa*/ 	.byte	0xff
	.zero		1


	//   ....[123]....
        /*08ac*/ 	.word	0x00006880
        /*08b0*/ 	.word	0x00000003
        /*08b4*/ 	.word	0x00000100
        /*08b8*/ 	.short	0x010a
        /*08ba*/ 	.byte	0xff
	.zero		1


	//   ....[124]....
        /*08bc*/ 	.word	0x000068c0
        /*08c0*/ 	.word	0x000000a1
        /*08c4*/ 	.word	0x00000150
        /*08c8*/ 	.short	0x010a
        /*08ca*/ 	.byte	0xff
	.zero		1


	//   ....[125]....
        /*08cc*/ 	.word	0x00006a00
        /*08d0*/ 	.word	0x00000003
        /*08d4*/ 	.word	0x00000100
        /*08d8*/ 	.short	0x010a
        /*08da*/ 	.byte	0xff
	.zero		1


	//   ....[126]....
        /*08dc*/ 	.word	0x00006b30
        /*08e0*/ 	.word	0x00000000
        /*08e4*/ 	.word	0x00000000
        /*08e8*/ 	.short	0x0101
        /*08ea*/ 	.byte	0xff
	.zero		1


	//   ....[127]....
        /*08ec*/ 	.word	0x00006bb0
        /*08f0*/ 	.word	0x000000a1
        /*08f4*/ 	.word	0x00000150
        /*08f8*/ 	.short	0x010a
        /*08fa*/ 	.byte	0xff
	.zero		1


	//   ....[128]....
        /*08fc*/ 	.word	0x00007f60
        /*0900*/ 	.word	0x000000c5
        /*0904*/ 	.word	0x00000100
        /*0908*/ 	.short	0x010a
        /*090a*/ 	.byte	0xff
	.zero		1


	//   ....[129]....
        /*090c*/ 	.word	0x00008040
        /*0910*/ 	.word	0x000000c5
        /*0914*/ 	.word	0x00000100
        /*0918*/ 	.short	0x010a
        /*091a*/ 	.byte	0xff
	.zero		1


	//   ....[130]....
        /*091c*/ 	.word	0x00008170
        /*0920*/ 	.word	0x00000000
        /*0924*/ 	.word	0x00000000
        /*0928*/ 	.short	0x0101
        /*092a*/ 	.byte	0xff
	.zero		1


	//   ....[131]....
        /*092c*/ 	.word	0x000085a0
        /*0930*/ 	.word	0x000000a1
        /*0934*/ 	.word	0x00000000
        /*0938*/ 	.short	0x0101
        /*093a*/ 	.byte	0xff
	.zero		1


	//   ....[132]....
        /*093c*/ 	.word	0x00009600
        /*0940*/ 	.word	0x00000000
        /*0944*/ 	.word	0x000001a0
        /*0948*/ 	.short	0x010a
        /*094a*/ 	.byte	0xff
	.zero		1


	//   ....[133]....
        /*094c*/ 	.word	0x00009660
        /*0950*/ 	.word	0x00000000
        /*0954*/ 	.word	0x00000080
        /*0958*/ 	.short	0x010a
        /*095a*/ 	.byte	0xff
	.zero		1


	//   ....[134]....
        /*095c*/ 	.word	0x000096c0
        /*0960*/ 	.word	0x00000000
        /*0964*/ 	.word	0x00000080
        /*0968*/ 	.short	0x010a
        /*096a*/ 	.byte	0xff
	.zero		1


	//   ....[135]....
        /*096c*/ 	.word	0x00009710
        /*0970*/ 	.word	0x00000003
        /*0974*/ 	.word	0x00000130
        /*0978*/ 	.short	0x010a
        /*097a*/ 	.byte	0xff
	.zero		1


	//   ....[136]....
        /*097c*/ 	.word	0x00009770
        /*0980*/ 	.word	0x00000000
        /*0984*/ 	.word	0x00000000
        /*0988*/ 	.short	0x010a
        /*098a*/ 	.byte	0xff
	.zero		1


	//   ....[137]....
        /*098c*/ 	.word	0x000097d0
        /*0990*/ 	.word	0x00000000
        /*0994*/ 	.word	0x00000000
        /*0998*/ 	.short	0x010a
        /*099a*/ 	.byte	0xff
	.zero		1


	//   ....[138]....
        /*099c*/ 	.word	0x00009830
        /*09a0*/ 	.word	0x00000000
        /*09a4*/ 	.word	0x00000000
        /*09a8*/ 	.short	0x010a
        /*09aa*/ 	.byte	0xff
	.zero		1


	//   ....[139]....
        /*09ac*/ 	.word	0x00009890
        /*09b0*/ 	.word	0x00000000
        /*09b4*/ 	.word	0x00000000
        /*09b8*/ 	.short	0x010a
        /*09ba*/ 	.byte	0xff
	.zero		1


	//   ....[140]....
        /*09bc*/ 	.word	0x000098f0
        /*09c0*/ 	.word	0x00000000
        /*09c4*/ 	.word	0x00000000
        /*09c8*/ 	.short	0x010a
        /*09ca*/ 	.byte	0xff
	.zero		1


	//   ....[141]....
        /*09cc*/ 	.word	0x00009950
        /*09d0*/ 	.word	0x00000000
        /*09d4*/ 	.word	0x00000000
        /*09d8*/ 	.short	0x010a
        /*09da*/ 	.byte	0xff
	.zero		1


	//   ....[142]....
        /*09dc*/ 	.word	0x000099b0
        /*09e0*/ 	.word	0x00000000
        /*09e4*/ 	.word	0x00000000
        /*09e8*/ 	.short	0x010a
        /*09ea*/ 	.byte	0xff
	.zero		1


	//   ....[143]....
        /*09ec*/ 	.word	0x00009a10
        /*09f0*/ 	.word	0x00000000
        /*09f4*/ 	.word	0x00000000
        /*09f8*/ 	.short	0x010a
        /*09fa*/ 	.byte	0xff
	.zero		1


	//   ....[144]....
        /*09fc*/ 	.word	0x00009a70
        /*0a00*/ 	.word	0x00000000
        /*0a04*/ 	.word	0x00000000
        /*0a08*/ 	.short	0x010a
        /*0a0a*/ 	.byte	0xff
	.zero		1


	//   ....[145]....
        /*0a0c*/ 	.word	0x00009ad0
        /*0a10*/ 	.word	0x00000000
        /*0a14*/ 	.word	0x00000000
        /*0a18*/ 	.short	0x010a
        /*0a1a*/ 	.byte	0xff
	.zero		1


	//   ....[146]....
        /*0a1c*/ 	.word	0x00009b30
        /*0a20*/ 	.word	0x00000000
        /*0a24*/ 	.word	0x00000000
        /*0a28*/ 	.short	0x010a
        /*0a2a*/ 	.byte	0xff
	.zero		1


	//   ....[147]....
        /*0a2c*/ 	.word	0x00009b90
        /*0a30*/ 	.word	0x00000000
        /*0a34*/ 	.word	0x00000000
        /*0a38*/ 	.short	0x010a
        /*0a3a*/ 	.byte	0xff
	.zero		1


	//   ....[148]....
        /*0a3c*/ 	.word	0x00009bf0
        /*0a40*/ 	.word	0x00000000
        /*0a44*/ 	.word	0x00000000
        /*0a48*/ 	.short	0x010a
        /*0a4a*/ 	.byte	0xff
	.zero		1


	//   ....[149]....
        /*0a4c*/ 	.word	0x00009c50
        /*0a50*/ 	.word	0x00000000
        /*0a54*/ 	.word	0x00000000
        /*0a58*/ 	.short	0x010a
        /*0a5a*/ 	.byte	0xff
	.zero		1


	//   ....[150]....
        /*0a5c*/ 	.word	0x00009cb0
        /*0a60*/ 	.word	0x00000000
        /*0a64*/ 	.word	0x00000000
        /*0a68*/ 	.short	0x010a
        /*0a6a*/ 	.byte	0xff
	.zero		1


	//   ....[151]....
        /*0a6c*/ 	.word	0x00009d00
        /*0a70*/ 	.word	0x00000002
        /*0a74*/ 	.word	0x00000190
        /*0a78*/ 	.short	0x010a
        /*0a7a*/ 	.byte	0xff
	.zero		1


	//   ....[152]....
        /*0a7c*/ 	.word	0x00009d60
        /*0a80*/ 	.word	0x00000002
        /*0a84*/ 	.word	0x00000140
        /*0a88*/ 	.short	0x010a
        /*0a8a*/ 	.byte	0xff
	.zero		1


	//   ....[153]....
        /*0a8c*/ 	.word	0x00009db0
        /*0a90*/ 	.word	0x00000002
        /*0a94*/ 	.word	0x00000130
        /*0a98*/ 	.short	0x010a
        /*0a9a*/ 	.byte	0xff
	.zero		1


	//   ....[154]....
        /*0a9c*/ 	.word	0x00009e10
        /*0aa0*/ 	.word	0x00000000
        /*0aa4*/ 	.word	0x00000140
        /*0aa8*/ 	.short	0x010a
        /*0aaa*/ 	.byte	0xff
	.zero		1


	//   ....[155]....
        /*0aac*/ 	.word	0x00009e70
        /*0ab0*/ 	.word	0x00000000
        /*0ab4*/ 	.word	0x00000008
        /*0ab8*/ 	.short	0x010a
        /*0aba*/ 	.byte	0xff
	.zero		1


	//   ....[156]....
        /*0abc*/ 	.word	0x00009f60
        /*0ac0*/ 	.word	0x00000000
        /*0ac4*/ 	.word	0x00000008
        /*0ac8*/ 	.short	0x010a
        /*0aca*/ 	.byte	0xff
	.zero		1


	//   ....[157]....
        /*0acc*/ 	.word	0x00009fb0
        /*0ad0*/ 	.word	0x00000000
        /*0ad4*/ 	.word	0x00000130
        /*0ad8*/ 	.short	0x010a
        /*0ada*/ 	.byte	0xff
	.zero		1


	//   ....[158]....
        /*0adc*/ 	.word	0x0000a010
        /*0ae0*/ 	.word	0x00000000
        /*0ae4*/ 	.word	0x00000170
        /*0ae8*/ 	.short	0x010a
        /*0aea*/ 	.byte	0xff
	.zero		1


	//   ....[159]....
        /*0aec*/ 	.word	0x0000a070
        /*0af0*/ 	.word	0x00000000
        /*0af4*/ 	.word	0x00000000
        /*0af8*/ 	.short	0x010a
        /*0afa*/ 	.byte	0xff
	.zero		1


	//   ....[160]....
        /*0afc*/ 	.word	0x0000a0d0
        /*0b00*/ 	.word	0x00000000
        /*0b04*/ 	.word	0x00000000
        /*0b08*/ 	.short	0x010a
        /*0b0a*/ 	.byte	0xff
	.zero		1


	//   ....[161]....
        /*0b0c*/ 	.word	0x0000a130
        /*0b10*/ 	.word	0x00000000
        /*0b14*/ 	.word	0x00000000
        /*0b18*/ 	.short	0x010a
        /*0b1a*/ 	.byte	0xff
	.zero		1


	//   ....[162]....
        /*0b1c*/ 	.word	0x0000a190
        /*0b20*/ 	.word	0x00000000
        /*0b24*/ 	.word	0x00000000
        /*0b28*/ 	.short	0x010a
        /*0b2a*/ 	.byte	0xff
	.zero		1


	//   ....[163]....
        /*0b2c*/ 	.word	0x0000a1f0
        /*0b30*/ 	.word	0x00000000
        /*0b34*/ 	.word	0x000001b0
        /*0b38*/ 	.short	0x010a
        /*0b3a*/ 	.byte	0xff
	.zero		1


	//   ....[164]....
        /*0b3c*/ 	.word	0x0000a240
        /*0b40*/ 	.word	0x0000000c
        /*0b44*/ 	.word	0x00000130
        /*0b48*/ 	.short	0x010a
        /*0b4a*/ 	.byte	0xff
	.zero		1


	//   ....[165]....
        /*0b4c*/ 	.word	0x0000a2a0
        /*0b50*/ 	.word	0x00000000
        /*0b54*/ 	.word	0x00000128
        /*0b58*/ 	.short	0x010a
        /*0b5a*/ 	.byte	0xff
	.zero		1


	//   ....[166]....
        /*0b5c*/ 	.word	0x0000a300
        /*0b60*/ 	.word	0x00000000
        /*0b64*/ 	.word	0x00000110
        /*0b68*/ 	.short	0x010a
        /*0b6a*/ 	.byte	0xff
	.zero		1


	//   ....[167]....
        /*0b6c*/ 	.word	0x0000a360
        /*0b70*/ 	.word	0x00000000
        /*0b74*/ 	.word	0x00000118
        /*0b78*/ 	.short	0x010a
        /*0b7a*/ 	.byte	0xff
	.zero		1


	//   ....[168]....
        /*0b7c*/ 	.word	0x0000a3c0
        /*0b80*/ 	.word	0x00000000
        /*0b84*/ 	.word	0x00000110
        /*0b88*/ 	.short	0x010a
        /*0b8a*/ 	.byte	0xff
	.zero		1


	//   ....[169]....
        /*0b8c*/ 	.word	0x0000a410
        /*0b90*/ 	.word	0x00000003
        /*0b94*/ 	.word	0x00000130
        /*0b98*/ 	.short	0x010a
        /*0b9a*/ 	.byte	0xff
	.zero		1


	//   ....[170]....
        /*0b9c*/ 	.word	0x0000a460
        /*0ba0*/ 	.word	0x00000003
        /*0ba4*/ 	.word	0x00000100
        /*0ba8*/ 	.short	0x010a
        /*0baa*/ 	.byte	0xff
	.zero		1


	//   ....[171]....
        /*0bac*/ 	.word	0x0000a4b0
        /*0bb0*/ 	.word	0x000000a1
        /*0bb4*/ 	.word	0x00000150
        /*0bb8*/ 	.short	0x010a
        /*0bba*/ 	.byte	0xff
	.zero		1


	//   ....[172]....
        /*0bbc*/ 	.word	0x0000a500
        /*0bc0*/ 	.word	0x000000c5
        /*0bc4*/ 	.word	0x00000100
        /*0bc8*/ 	.short	0x010a
        /*0bca*/ 	.byte	0xff
	.zero		1


	//----- nvinfo : EIATTR_NUM_MBARRIERS
	.align		4
.L_47:
        /*0bcc*/ 	.byte	0x03, 0x38
        /*0bce*/ 	.short	0x0037


	//----- nvinfo : EIATTR_EXIT_INSTR_OFFSETS
	.align		4
        /*0bd0*/ 	.byte	0x04, 0x1c
        /*0bd2*/ 	.short	(.L_49 - .L_48)


	//   ....[0]....
.L_48:
        /*0bd4*/ 	.word	0x000032e0


	//   ....[1]....
        /*0bd8*/ 	.word	0x000037d0


	//   ....[2]....
        /*0bdc*/ 	.word	0x00003830


	//   ....[3]....
        /*0be0*/ 	.word	0x00004ad0


	//   ....[4]....
        /*0be4*/ 	.word	0x000058d0


	//   ....[5]....
        /*0be8*/ 	.word	0x00005910


	//   ....[6]....
        /*0bec*/ 	.word	0x000095f0


	//----- nvinfo : EIATTR_MAX_THREADS
	.align		4
.L_49:
        /*0bf0*/ 	.byte	0x04, 0x05
        /*0bf2*/ 	.short	(.L_51 - .L_50)
.L_50:
        /*0bf4*/ 	.word	0x00000100
        /*0bf8*/ 	.word	0x00000001
        /*0bfc*/ 	.word	0x00000001


	//----- nvinfo : EIATTR_CRS_STACK_SIZE
	.align		4
.L_51:
        /*0c00*/ 	.byte	0x04, 0x1e
        /*0c02*/ 	.short	(.L_53 - .L_52)
.L_52:
        /*0c04*/ 	.word	0x00000000


	//----- nvinfo : EIATTR_CBANK_PARAM_SIZE
	.align		4
.L_53:
        /*0c08*/ 	.byte	0x03, 0x19
        /*0c0a*/ 	.short	0x0800


	//----- nvinfo : EIATTR_PARAM_CBANK
	.align		4
        /*0c0c*/ 	.byte	0x04, 0x0a
        /*0c0e*/ 	.short	(.L_55 - .L_54)
	.align		4
.L_54:
        /*0c10*/ 	.word	index@(.nv.constant0._ZN7cutlass13device_kernelINS_4gemm6kernel13GemmUniversalIN4cute5tupleIJiiiiEEENS1_10collective13CollectiveMmaINS1_35MainloopSm100TmaUmmaWarpSpecializedILi16ELi2ELi4ENS5_IJNS4_1CILi2EEESB_NSA_ILi1EEEEEEEENS5_IJNSA_ILi256EEENSA_ILi128EEENSA_ILi64EEEEEENS_12float_e5m2_tENS5_IJlSC_lEEESJ_SK_NS4_8TiledMMAINS4_8MMA_AtomIJNS4_10MMA_TraitsINS4_25SM100_MMA_F8F6F4_2x1SM_SSEJSJ_SJ_fSF_SG_NS4_17integral_constantINS4_4UMMA5MajorELSR_0EEESS_NSP_INSQ_7ScaleInELST_0EEESU_EEEEEENS4_6LayoutINS5_IJSC_SC_SC_EEENS5_IJNSA_ILi0EEESZ_SZ_EEEEENS5_IJNS4_10UnderscoreES12_S12_EEEEENS4_28SM100_TMA_2SM_LOAD_MULTICASTENS4_14ComposedLayoutINS4_7SwizzleILi2ELi4ELi3EEENS4_18smem_ptr_flag_bitsILi8EEENSX_INS5_IJNSA_ILi8EEESH_EEENS5_IJSH_SC_EEEEEEEvNS4_8identityENS4_18SM100_TMA_2SM_LOADES1F_vS1G_EENS_8epilogue10collective18CollectiveEpilogueINS1J_23Sm100TmaWarpSpecializedILi2ELi2ELi64ELb0ELb0EEEJNS5_IJSG_SG_SH_EEENS5_IJNSX_ISG_SC_EENSX_ISH_SC_EEEEESJ_SK_SJ_SK_NS1J_6fusion15FusionCallbacksIS1N_NS1S_17LinearCombinationISJ_fSJ_fLNS_15FloatRoundStyleE2EEES1O_S1R_JEEENS4_5SM1004TMEM4LOAD26SM100_TMEM_LOAD_32dp32b64xENS4_13SM90_TMA_LOADES1F_NS4_39AutoVectorizingCopyWithAssumedAlignmentILi128EEENS4_14SM90_TMA_STOREES1F_S24_S24_EEEvvEEEEvNT_6ParamsE)
        /*0c14*/ 	.short	0x0380
        /*0c16*/ 	.short	0x0800


	//----- nvinfo : EIATTR_SW_WAR
	.align		4
.L_55:
        /*0c18*/ 	.byte	0x04, 0x36
        /*0c1a*/ 	.short	(.L_57 - .L_56)
.L_56:
        /*0c1c*/ 	.word	0x00000008
.L_57:


//--------------------- .nv.callgraph             --------------------------
	.section	.nv.callgraph,"",@"SHT_CUDA_CALLGRAPH"
	.align	4
	.sectionentsize	8
	.align		4
        /*0000*/ 	.word	0x00000000
	.align		4
        /*0004*/ 	.word	0xffffffff
	.align		4
        /*0008*/ 	.word	index@(_ZN7cutlass13device_kernelINS_4gemm6kernel13GemmUniversalIN4cute5tupleIJiiiiEEENS1_10collective13CollectiveMmaINS1_35MainloopSm100TmaUmmaWarpSpecializedILi16ELi2ELi4ENS5_IJNS4_1CILi2EEESB_NSA_ILi1EEEEEEEENS5_IJNSA_ILi256EEENSA_ILi128EEENSA_ILi64EEEEEENS_12float_e5m2_tENS5_IJlSC_lEEESJ_SK_NS4_8TiledMMAINS4_8MMA_AtomIJNS4_10MMA_TraitsINS4_25SM100_MMA_F8F6F4_2x1SM_SSEJSJ_SJ_fSF_SG_NS4_17integral_constantINS4_4UMMA5MajorELSR_0EEESS_NSP_INSQ_7ScaleInELST_0EEESU_EEEEEENS4_6LayoutINS5_IJSC_SC_SC_EEENS5_IJNSA_ILi0EEESZ_SZ_EEEEENS5_IJNS4_10UnderscoreES12_S12_EEEEENS4_28SM100_TMA_2SM_LOAD_MULTICASTENS4_14ComposedLayoutINS4_7SwizzleILi2ELi4ELi3EEENS4_18smem_ptr_flag_bitsILi8EEENSX_INS5_IJNSA_ILi8EEESH_EEENS5_IJSH_SC_EEEEEEEvNS4_8identityENS4_18SM100_TMA_2SM_LOADES1F_vS1G_EENS_8epilogue10collective18CollectiveEpilogueINS1J_23Sm100TmaWarpSpecializedILi2ELi2ELi64ELb0ELb0EEEJNS5_IJSG_SG_SH_EEENS5_IJNSX_ISG_SC_EENSX_ISH_SC_EEEEESJ_SK_SJ_SK_NS1J_6fusion15FusionCallbacksIS1N_NS1S_17LinearCombinationISJ_fSJ_fLNS_15FloatRoundStyleE2EEES1O_S1R_JEEENS4_5SM1004TMEM4LOAD26SM100_TMEM_LOAD_32dp32b64xENS4_13SM90_TMA_LOADES1F_NS4_39AutoVectorizingCopyWithAssumedAlignmentILi128EEENS4_14SM90_TMA_STOREES1F_S24_S24_EEEvvEEEEvNT_6ParamsE)
	.align		4
        /*000c*/ 	.word	index@(__assertfail)
	.align		4
        /*0010*/ 	.word	0x00000000
	.align		4
        /*0014*/ 	.word	0xfffffffe
	.align		4
        /*0018*/ 	.word	0x00000000
	.align		4
        /*001c*/ 	.word	0xfffffffd
	.align		4
        /*0020*/ 	.word	0x00000000
	.align		4
        /*0024*/ 	.word	0xfffffffc


//--------------------- .nv.constant4             --------------------------
	.section	.nv.constant4,"a",@progbits
	.align	8
	.align		8
.nv.constant4:
        /*0000*/ 	.dword	__assertfail
	.align		8
        /*0008*/ 	.dword	__unnamed_1
	.align		8
        /*0010*/ 	.dword	__unnamed_2
	.align		8
        /*0018*/ 	.dword	_ZN39_INTERNAL_d8390b14_4_k_cu_44ccc80f_85934cuda3std3__45__cpo5beginE
	.align		8
        /*0020*/ 	.dword	_ZN39_INTERNAL_d8390b14_4_k_cu_44ccc80f_85934cuda3std3__45__cpo3endE
	.align		8
        /*0028*/ 	.dword	_ZN39_INTERNAL_d8390b14_4_k_cu_44ccc80f_85934cuda3std3__45__cpo6cbeginE
	.align		8
        /*0030*/ 	.dword	_ZN39_INTERNAL_d8390b14_4_k_cu_44ccc80f_85934cuda3std3__45__cpo4cendE
	.align		8
        /*0038*/ 	.dword	_ZN39_INTERNAL_d8390b14_4_k_cu_44ccc80f_85934cuda3std3__441_GLOBAL__N__d8390b14_4_k_cu_44ccc80f_85936ignoreE
	.align		8
        /*0040*/ 	.dword	_ZN39_INTERNAL_d8390b14_4_k_cu_44ccc80f_85934cuda3std3__419piecewise_constructE
	.align		8
        /*0048*/ 	.dword	_ZN39_INTERNAL_d8390b14_4_k_cu_44ccc80f_85934cuda3std3__48in_placeE
	.align		8
        /*0050*/ 	.dword	_ZN39_INTERNAL_d8390b14_4_k_cu_44ccc80f_85934cuda3std6ranges3__45__cpo4swapE
	.align		8
        /*0058*/ 	.dword	_ZN39_INTERNAL_d8390b14_4_k_cu_44ccc80f_85934cuda3std6ranges3__45__cpo9iter_moveE
	.align		8
        /*0060*/ 	.dword	_ZN39_INTERNAL_d8390b14_4_k_cu_44ccc80f_85934cute7productE
	.align		8
        /*0068*/ 	.dword	_ZN39_INTERNAL_d8390b14_4_k_cu_44ccc80f_85934cute1_E
	.align		8
        /*0070*/ 	.dword	$str$25
	.align		8
        /*0078*/ 	.dword	$str$26
	.align		8
        /*0080*/ 	.dword	$str$27
	.align		8
        /*0088*/ 	.dword	$str$28


//--------------------- .text._ZN7cutlass13device_kernelINS_4gemm6kernel13GemmUniversalIN4cute5tupleIJiiiiEEENS1_10collective13CollectiveMmaINS1_35MainloopSm100TmaUmmaWarpSpecializedILi16ELi2ELi4ENS5_IJNS4_1CILi2EEESB_NSA_ILi1EEEEEEEENS5_IJNSA_ILi256EEENSA_ILi128EEENSA_ILi64EEEEEENS_12float_e5m2_tENS5_IJlSC_lEEESJ_SK_NS4_8TiledMMAINS4_8MMA_AtomIJNS4_10MMA_TraitsINS4_25SM100_MMA_F8F6F4_2x1SM_SSEJSJ_SJ_fSF_SG_NS4_17integral_constantINS4_4UMMA5MajorELSR_0EEESS_NSP_INSQ_7ScaleInELST_0EEESU_EEEEEENS4_6LayoutINS5_IJSC_SC_SC_EEENS5_IJNSA_ILi0EEESZ_SZ_EEEEENS5_IJNS4_10UnderscoreES12_S12_EEEEENS4_28SM100_TMA_2SM_LOAD_MULTICASTENS4_14ComposedLayoutINS4_7SwizzleILi2ELi4ELi3EEENS4_18smem_ptr_flag_bitsILi8EEENSX_INS5_IJNSA_ILi8EEESH_EEENS5_IJSH_SC_EEEEEEEvNS4_8identityENS4_18SM100_TMA_2SM_LOADES1F_vS1G_EENS_8epilogue10collective18CollectiveEpilogueINS1J_23Sm100TmaWarpSpecializedILi2ELi2ELi64ELb0ELb0EEEJNS5_IJSG_SG_SH_EEENS5_IJNSX_ISG_SC_EENSX_ISH_SC_EEEEESJ_SK_SJ_SK_NS1J_6fusion15FusionCallbacksIS1N_NS1S_17LinearCombinationISJ_fSJ_fLNS_15FloatRoundStyleE2EEES1O_S1R_JEEENS4_5SM1004TMEM4LOAD26SM100_TMEM_LOAD_32dp32b64xENS4_13SM90_TMA_LOADES1F_NS4_39AutoVectorizingCopyWithAssumedAlignmentILi128EEENS4_14SM90_TMA_STOREES1F_S24_S24_EEEvvEEEEvNT_6ParamsE --------------------------
	.section	.text._ZN7cutlass13device_kernelINS_4gemm6kernel13GemmUniversalIN4cute5tupleIJiiiiEEENS1_10collective13CollectiveMmaINS1_35MainloopSm100TmaUmmaWarpSpecializedILi16ELi2ELi4ENS5_IJNS4_1CILi2EEESB_NSA_ILi1EEEEEEEENS5_IJNSA_ILi256EEENSA_ILi128EEENSA_ILi64EEEEEENS_12float_e5m2_tENS5_IJlSC_lEEESJ_SK_NS4_8TiledMMAINS4_8MMA_AtomIJNS4_10MMA_TraitsINS4_25SM100_MMA_F8F6F4_2x1SM_SSEJSJ_SJ_fSF_SG_NS4_17integral_constantINS4_4UMMA5MajorELSR_0EEESS_NSP_INSQ_7ScaleInELST_0EEESU_EEEEEENS4_6LayoutINS5_IJSC_SC_SC_EEENS5_IJNSA_ILi0EEESZ_SZ_EEEEENS5_IJNS4_10UnderscoreES12_S12_EEEEENS4_28SM100_TMA_2SM_LOAD_MULTICASTENS4_14ComposedLayoutINS4_7SwizzleILi2ELi4ELi3EEENS4_18smem_ptr_flag_bitsILi8EEENSX_INS5_IJNSA_ILi8EEESH_EEENS5_IJSH_SC_EEEEEEEvNS4_8identityENS4_18SM100_TMA_2SM_LOADES1F_vS1G_EENS_8epilogue10collective18CollectiveEpilogueINS1J_23Sm100TmaWarpSpecializedILi2ELi2ELi64ELb0ELb0EEEJNS5_IJSG_SG_SH_EEENS5_IJNSX_ISG_SC_EENSX_ISH_SC_EEEEESJ_SK_SJ_SK_NS1J_6fusion15FusionCallbacksIS1N_NS1S_17LinearCombinationISJ_fSJ_fLNS_15FloatRoundStyleE2EEES1O_S1R_JEEENS4_5SM1004TMEM4LOAD26SM100_TMEM_LOAD_32dp32b64xENS4_13SM90_TMA_LOADES1F_NS4_39AutoVectorizingCopyWithAssumedAlignmentILi128EEENS4_14SM90_TMA_STOREES1F_S24_S24_EEEvvEEEEvNT_6ParamsE,"ax",@progbits
	.align	128
.text._ZN7cutlass13device_kernelINS_4gemm6kernel13GemmUniversalIN4cute5tupleIJiiiiEEENS1_10collective13CollectiveMmaINS1_35MainloopSm100TmaUmmaWarpSpecializedILi16ELi2ELi4ENS5_IJNS4_1CILi2EEESB_NSA_ILi1EEEEEEEENS5_IJNSA_ILi256EEENSA_ILi128EEENSA_ILi64EEEEEENS_12float_e5m2_tENS5_IJlSC_lEEESJ_SK_NS4_8TiledMMAINS4_8MMA_AtomIJNS4_10MMA_TraitsINS4_25SM100_MMA_F8F6F4_2x1SM_SSEJSJ_SJ_fSF_SG_NS4_17integral_constantINS4_4UMMA5MajorELSR_0EEESS_NSP_INSQ_7ScaleInELST_0EEESU_EEEEEENS4_6LayoutINS5_IJSC_SC_SC_EEENS5_IJNSA_ILi0EEESZ_SZ_EEEEENS5_IJNS4_10UnderscoreES12_S12_EEEEENS4_28SM100_TMA_2SM_LOAD_MULTICASTENS4_14ComposedLayoutINS4_7SwizzleILi2ELi4ELi3EEENS4_18smem_ptr_flag_bitsILi8EEENSX_INS5_IJNSA_ILi8EEESH_EEENS5_IJSH_SC_EEEEEEEvNS4_8identityENS4_18SM100_TMA_2SM_LOADES1F_vS1G_EENS_8epilogue10collective18CollectiveEpilogueINS1J_23Sm100TmaWarpSpecializedILi2ELi2ELi64ELb0ELb0EEEJNS5_IJSG_SG_SH_EEENS5_IJNSX_ISG_SC_EENSX_ISH_SC_EEEEESJ_SK_SJ_SK_NS1J_6fusion15FusionCallbacksIS1N_NS1S_17LinearCombinationISJ_fSJ_fLNS_15FloatRoundStyleE2EEES1O_S1R_JEEENS4_5SM1004TMEM4LOAD26SM100_TMEM_LOAD_32dp32b64xENS4_13SM90_TMA_LOADES1F_NS4_39AutoVectorizingCopyWithAssumedAlignmentILi128EEENS4_14SM90_TMA_STOREES1F_S24_S24_EEEvvEEEEvNT_6ParamsE:
        .type           _ZN7cutlass13device_kernelINS_4gemm6kernel13GemmUniversalIN4cute5tupleIJiiiiEEENS1_10collective13CollectiveMmaINS1_35MainloopSm100TmaUmmaWarpSpecializedILi16ELi2ELi4ENS5_IJNS4_1CILi2EEESB_NSA_ILi1EEEEEEEENS5_IJNSA_ILi256EEENSA_ILi128EEENSA_ILi64EEEEEENS_12float_e5m2_tENS5_IJlSC_lEEESJ_SK_NS4_8TiledMMAINS4_8MMA_AtomIJNS4_10MMA_TraitsINS4_25SM100_MMA_F8F6F4_2x1SM_SSEJSJ_SJ_fSF_SG_NS4_17integral_constantINS4_4UMMA5MajorELSR_0EEESS_NSP_INSQ_7ScaleInELST_0EEESU_EEEEEENS4_6LayoutINS5_IJSC_SC_SC_EEENS5_IJNSA_ILi0EEESZ_SZ_EEEEENS5_IJNS4_10UnderscoreES12_S12_EEEEENS4_28SM100_TMA_2SM_LOAD_MULTICASTENS4_14ComposedLayoutINS4_7SwizzleILi2ELi4ELi3EEENS4_18smem_ptr_flag_bitsILi8EEENSX_INS5_IJNSA_ILi8EEESH_EEENS5_IJSH_SC_EEEEEEEvNS4_8identityENS4_18SM100_TMA_2SM_LOADES1F_vS1G_EENS_8epilogue10collective18CollectiveEpilogueINS1J_23Sm100TmaWarpSpecializedILi2ELi2ELi64ELb0ELb0EEEJNS5_IJSG_SG_SH_EEENS5_IJNSX_ISG_SC_EENSX_ISH_SC_EEEEESJ_SK_SJ_SK_NS1J_6fusion15FusionCallbacksIS1N_NS1S_17LinearCombinationISJ_fSJ_fLNS_15FloatRoundStyleE2EEES1O_S1R_JEEENS4_5SM1004TMEM4LOAD26SM100_TMEM_LOAD_32dp32b64xENS4_13SM90_TMA_LOADES1F_NS4_39AutoVectorizingCopyWithAssumedAlignmentILi128EEENS4_14SM90_TMA_STOREES1F_S24_S24_EEEvvEEEEvNT_6ParamsE,@function
        .size           _ZN7cutlass13device_kernelINS_4gemm6kernel13GemmUniversalIN4cute5tupleIJiiiiEEENS1_10collective13CollectiveMmaINS1_35MainloopSm100TmaUmmaWarpSpecializedILi16ELi2ELi4ENS5_IJNS4_1CILi2EEESB_NSA_ILi1EEEEEEEENS5_IJNSA_ILi256EEENSA_ILi128EEENSA_ILi64EEEEEENS_12float_e5m2_tENS5_IJlSC_lEEESJ_SK_NS4_8TiledMMAINS4_8MMA_AtomIJNS4_10MMA_TraitsINS4_25SM100_MMA_F8F6F4_2x1SM_SSEJSJ_SJ_fSF_SG_NS4_17integral_constantINS4_4UMMA5MajorELSR_0EEESS_NSP_INSQ_7ScaleInELST_0EEESU_EEEEEENS4_6LayoutINS5_IJSC_SC_SC_EEENS5_IJNSA_ILi0EEESZ_SZ_EEEEENS5_IJNS4_10UnderscoreES12_S12_EEEEENS4_28SM100_TMA_2SM_LOAD_MULTICASTENS4_14ComposedLayoutINS4_7SwizzleILi2ELi4ELi3EEENS4_18smem_ptr_flag_bitsILi8EEENSX_INS5_IJNSA_ILi8EEESH_EEENS5_IJSH_SC_EEEEEEEvNS4_8identityENS4_18SM100_TMA_2SM_LOADES1F_vS1G_EENS_8epilogue10collective18CollectiveEpilogueINS1J_23Sm100TmaWarpSpecializedILi2ELi2ELi64ELb0ELb0EEEJNS5_IJSG_SG_SH_EEENS5_IJNSX_ISG_SC_EENSX_ISH_SC_EEEEESJ_SK_SJ_SK_NS1J_6fusion15FusionCallbacksIS1N_NS1S_17LinearCombinationISJ_fSJ_fLNS_15FloatRoundStyleE2EEES1O_S1R_JEEENS4_5SM1004TMEM4LOAD26SM100_TMEM_LOAD_32dp32b64xENS4_13SM90_TMA_LOADES1F_NS4_39AutoVectorizingCopyWithAssumedAlignmentILi128EEENS4_14SM90_TMA_STOREES1F_S24_S24_EEEvvEEEEvNT_6ParamsE,(.L_x_201 - _ZN7cutlass13device_kernelINS_4gemm6kernel13GemmUniversalIN4cute5tupleIJiiiiEEENS1_10collective13CollectiveMmaINS1_35MainloopSm100TmaUmmaWarpSpecializedILi16ELi2ELi4ENS5_IJNS4_1CILi2EEESB_NSA_ILi1EEEEEEEENS5_IJNSA_ILi256EEENSA_ILi128EEENSA_ILi64EEEEEENS_12float_e5m2_tENS5_IJlSC_lEEESJ_SK_NS4_8TiledMMAINS4_8MMA_AtomIJNS4_10MMA_TraitsINS4_25SM100_MMA_F8F6F4_2x1SM_SSEJSJ_SJ_fSF_SG_NS4_17integral_constantINS4_4UMMA5MajorELSR_0EEESS_NSP_INSQ_7ScaleInELST_0EEESU_EEEEEENS4_6LayoutINS5_IJSC_SC_SC_EEENS5_IJNSA_ILi0EEESZ_SZ_EEEEENS5_IJNS4_10UnderscoreES12_S12_EEEEENS4_28SM100_TMA_2SM_LOAD_MULTICASTENS4_14ComposedLayoutINS4_7SwizzleILi2ELi4ELi3EEENS4_18smem_ptr_flag_bitsILi8EEENSX_INS5_IJNSA_ILi8EEESH_EEENS5_IJSH_SC_EEEEEEEvNS4_8identityENS4_18SM100_TMA_2SM_LOADES1F_vS1G_EENS_8epilogue10collective18CollectiveEpilogueINS1J_23Sm100TmaWarpSpecializedILi2ELi2ELi64ELb0ELb0EEEJNS5_IJSG_SG_SH_EEENS5_IJNSX_ISG_SC_EENSX_ISH_SC_EEEEESJ_SK_SJ_SK_NS1J_6fusion15FusionCallbacksIS1N_NS1S_17LinearCombinationISJ_fSJ_fLNS_15FloatRoundStyleE2EEES1O_S1R_JEEENS4_5SM1004TMEM4LOAD26SM100_TMEM_LOAD_32dp32b64xENS4_13SM90_TMA_LOADES1F_NS4_39AutoVectorizingCopyWithAssumedAlignmentILi128EEENS4_14SM90_TMA_STOREES1F_S24_S24_EEEvvEEEEvNT_6ParamsE)
        .other          _ZN7cutlass13device_kernelINS_4gemm6kernel13GemmUniversalIN4cute5tupleIJiiiiEEENS1_10collective13CollectiveMmaINS1_35MainloopSm100TmaUmmaWarpSpecializedILi16ELi2ELi4ENS5_IJNS4_1CILi2EEESB_NSA_ILi1EEEEEEEENS5_IJNSA_ILi256EEENSA_ILi128EEENSA_ILi64EEEEEENS_12float_e5m2_tENS5_IJlSC_lEEESJ_SK_NS4_8TiledMMAINS4_8MMA_AtomIJNS4_10MMA_TraitsINS4_25SM100_MMA_F8F6F4_2x1SM_SSEJSJ_SJ_fSF_SG_NS4_17integral_constantINS4_4UMMA5MajorELSR_0EEESS_NSP_INSQ_7ScaleInELST_0EEESU_EEEEEENS4_6LayoutINS5_IJSC_SC_SC_EEENS5_IJNSA_ILi0EEESZ_SZ_EEEEENS5_IJNS4_10UnderscoreES12_S12_EEEEENS4_28SM100_TMA_2SM_LOAD_MULTICASTENS4_14ComposedLayoutINS4_7SwizzleILi2ELi4ELi3EEENS4_18smem_ptr_flag_bitsILi8EEENSX_INS5_IJNSA_ILi8EEESH_EEENS5_IJSH_SC_EEEEEEEvNS4_8identityENS4_18SM100_TMA_2SM_LOADES1F_vS1G_EENS_8epilogue10collective18CollectiveEpilogueINS1J_23Sm100TmaWarpSpecializedILi2ELi2ELi64ELb0ELb0EEEJNS5_IJSG_SG_SH_EEENS5_IJNSX_ISG_SC_EENSX_ISH_SC_EEEEESJ_SK_SJ_SK_NS1J_6fusion15FusionCallbacksIS1N_NS1S_17LinearCombinationISJ_fSJ_fLNS_15FloatRoundStyleE2EEES1O_S1R_JEEENS4_5SM1004TMEM4LOAD26SM100_TMEM_LOAD_32dp32b64xENS4_13SM90_TMA_LOADES1F_NS4_39AutoVectorizingCopyWithAssumedAlignmentILi128EEENS4_14SM90_TMA_STOREES1F_S24_S24_EEEvvEEEEvNT_6ParamsE,@"STO_CUDA_ENTRY STV_DEFAULT"
_ZN7cutlass13device_kernelINS_4gemm6kernel13GemmUniversalIN4cute5tupleIJiiiiEEENS1_10collective13CollectiveMmaINS1_35MainloopSm100TmaUmmaWarpSpecializedILi16ELi2ELi4ENS5_IJNS4_1CILi2EEESB_NSA_ILi1EEEEEEEENS5_IJNSA_ILi256EEENSA_ILi128EEENSA_ILi64EEEEEENS_12float_e5m2_tENS5_IJlSC_lEEESJ_SK_NS4_8TiledMMAINS4_8MMA_AtomIJNS4_10MMA_TraitsINS4_25SM100_MMA_F8F6F4_2x1SM_SSEJSJ_SJ_fSF_SG_NS4_17integral_constantINS4_4UMMA5MajorELSR_0EEESS_NSP_INSQ_7ScaleInELST_0EEESU_EEEEEENS4_6LayoutINS5_IJSC_SC_SC_EEENS5_IJNSA_ILi0EEESZ_SZ_EEEEENS5_IJNS4_10UnderscoreES12_S12_EEEEENS4_28SM100_TMA_2SM_LOAD_MULTICASTENS4_14ComposedLayoutINS4_7SwizzleILi2ELi4ELi3EEENS4_18smem_ptr_flag_bitsILi8EEENSX_INS5_IJNSA_ILi8EEESH_EEENS5_IJSH_SC_EEEEEEEvNS4_8identityENS4_18SM100_TMA_2SM_LOADES1F_vS1G_EENS_8epilogue10collective18CollectiveEpilogueINS1J_23Sm100TmaWarpSpecializedILi2ELi2ELi64ELb0ELb0EEEJNS5_IJSG_SG_SH_EEENS5_IJNSX_ISG_SC_EENSX_ISH_SC_EEEEESJ_SK_SJ_SK_NS1J_6fusion15FusionCallbacksIS1N_NS1S_17LinearCombinationISJ_fSJ_fLNS_15FloatRoundStyleE2EEES1O_S1R_JEEENS4_5SM1004TMEM4LOAD26SM100_TMEM_LOAD_32dp32b64xENS4_13SM90_TMA_LOADES1F_NS4_39AutoVectorizingCopyWithAssumedAlignmentILi128EEENS4_14SM90_TMA_STOREES1F_S24_S24_EEEvvEEEEvNT_6ParamsE:
[----:B------:R-:W1:Y:S01]  /*0000*/  LDC R1, c[0x0][0x37c] ;  /* 0x0000df00ff017b82 */ /* 0x000e620000000800 */
[----:B------:R-:W2:Y:S01]  /*0010*/  S2R R170, SR_TID.X ;  /* 0x0000000000aa7919 */ /* 0x000ea20000002100 */
[----:B------:R-:W3:Y:S06]  /*0020*/  LDCU.64 UR8, c[0x0][0x890] ;  /* 0x00011200ff0877ac */ /* 0x000eec0008000a00 */
[----:B------:R-:W4:Y:S01]  /*0030*/  S2UR UR48, SR_CgaCtaId ;  /* 0x00000000003079c3 */ /* 0x000f220000008800 */
[----:B------:R-:W-:Y:S02]  /*0040*/  PRMT R158, RZ, 0x7610, R158 ;  /* 0x00007610ff9e7816 */ /* 0x000fe4000000009e */
[----:B------:R-:W-:Y:S01]  /*0050*/  ELECT P1, URZ, PT ;  /* 0x0000000000ff782f */ /* 0x000fe20003820000 */
[----:B---3--:R-:W-:-:S04]  /*0060*/  UISETP.NE.U32.AND UP0, UPT, UR8, URZ, UPT ;  /* 0x000000ff0800728c */ /* 0x008fc8000bf05070 */
[----:B------:R-:W-:Y:S02]  /*0070*/  UISETP.NE.AND.EX UP0, UPT, UR9, URZ, UPT, UP0 ;  /* 0x000000ff0900728c */ /* 0x000fe4000bf05300 */
[----:B----4-:R-:W-:Y:S02]  /*0080*/  ULOP3.LUT UR33, UR48, 0x1, URZ, 0xc0, !UPT ;  /* 0x0000000130217892 */ /* 0x010fe4000f8ec0ff */
[----:B------:R-:W-:Y:S01]  /*0090*/  ULOP3.LUT UR34, UR48, 0x1, URZ, 0x3c, !UPT ;  /* 0x0000000130227892 */ /* 0x000fe2000f8e3cff */
[----:B--2---:R-:W-:-:S05]  /*00a0*/  SHF.R.U32.HI R159, RZ, 0x5, R170 ;  /* 0x00000005ff9f7819 */ /* 0x004fca00000116aa */
[----:B------:R-:W2:Y:S02]  /*00b0*/  SHFL.IDX PT, R0, R159, RZ, 0x1f ;  /* 0x00001fff9f007589 */ /* 0x000ea400000e0000 */
[----:B--2---:R-:W-:Y:S01]  /*00c0*/  R2UR UR13, R0 ;  /* 0x00000000000d72ca */ /* 0x004fe200000e0000 */
[----:B-1----:R-:W-:-:S14]  /*00d0*/  BRA.U UP0, `(.L_x_0) ;  /* 0x0000000100307547 */ /* 0x002fdc000b800000 */
[----:B------:R-:W1:Y:S02]  /*00e0*/  LDCU.64 UR4, c[0x0][0x888] ;  /* 0x00011100ff0477ac */ /* 0x000e640008000a00 */
[----:B-1----:R-:W-:-:S04]  /*00f0*/  UISETP.NE.U32.AND UP0, UPT, UR4, URZ, UPT ;  /* 0x000000ff0400728c */ /* 0x002fc8000bf05070 */
[----:B------:R-:W-:-:S09]  /*0100*/  UISETP.NE.AND.EX UP0, UPT, UR5, URZ, UPT, UP0 ;  /* 0x000000ff0500728c */ /* 0x000fd2000bf05300 */
[----:B------:R-:W-:Y:S05]  /*0110*/  BRA.U !UP0, `(.L_x_1) ;  /* 0x0000000108147547 */ /* 0x000fea000b800000 */
[----:B------:R-:W1:Y:S01]  /*0120*/  LDC.64 R2, c[0x0][0x888] ;  /* 0x00022200ff027b82 */ /* 0x000e620000000a00 */
[----:B------:R-:W1:Y:S02]  /*0130*/  LDCU.64 UR4, c[0x0][0x358] ;  /* 0x00006b00ff0477ac */ /* 0x000e640008000a00 */
[----:B-1----:R1:W5:Y:S01]  /*0140*/  LDG.E R73, desc[UR4][R2.64] ;  /* 0x0000000402497981 */ /* 0x002362000c1e1900 */
[----:B------:R-:W-:Y:S01]  /*0150*/  HFMA2 R158, -RZ, RZ, 0, 5.9604644775390625e-08 ;  /* 0x00000001ff9e7431 */ /* 0x000fe200000001ff */
[----:B------:R-:W-:Y:S05]  /*0160*/  BRA `(.L_x_0) ;  /* 0x00000000000c7947 */ /* 0x000fea0003800000 */
.L_x_1:
[----:B------:R-:W1:Y:S01]  /*0170*/  LDCU UR4, c[0x0][0x880] ;  /* 0x00011000ff0477ac */ /* 0x000e620008000800 */
[----:B------:R-:W-:Y:S01]  /*0180*/  HFMA2 R158, -RZ, RZ, 0, 5.9604644775390625e-08 ;  /* 0x00000001ff9e7431 */ /* 0x000fe200000001ff */
[----:B-1----:R-:W-:-:S07]  /*0190*/  MOV R73, UR4 ;  /* 0x0000000400497c02 */ /* 0x002fce0008000f00 */
.L_x_0:
[----:B------:R-:W2:Y:S02]  /*01a0*/  LDCU.64 UR4, c[0x0][0x8b0] ;  /* 0x00011600ff0477ac */ /* 0x000ea40008000a00 */
[----:B--2---:R-:W-:-:S04]  /*01b0*/  UISETP.NE.U32.AND UP0, UPT, UR4, URZ, UPT ;  /* 0x000000ff0400728c */ /* 0x004fc8000bf05070 */
[----:B------:R-:W-:-:S09]  /*01c0*/  UISETP.NE.AND.EX UP0, UPT, UR5, URZ, UPT, UP0 ;  /* 0x000000ff0500728c */ /* 0x000fd2000bf05300 */
[----:B------:R-:W-:Y:S05]  /*01d0*/  BRA.U UP0, `(.L_x_2) ;  /* 0x0000000100287547 */ /* 0x000fea000b800000 */
[----:B------:R-:W2:Y:S02]  /*01e0*/  LDCU.64 UR4, c[0x0][0x8a8] ;  /* 0x00011500ff0477ac */ /* 0x000ea40008000a00 */
[----:B--2---:R-:W-:-:S04]  /*01f0*/  UISETP.NE.U32.AND UP0, UPT, UR4, URZ, UPT ;  /* 0x000000ff0400728c */ /* 0x004fc8000bf05070 */
[----:B------:R-:W-:-:S09]  /*0200*/  UISETP.NE.AND.EX UP0, UPT, UR5, URZ, UPT, UP0 ;  /* 0x000000ff0500728c */ /* 0x000fd2000bf05300 */
[----:B------:R-:W-:Y:S05]  /*0210*/  BRA.U !UP0, `(.L_x_3) ;  /* 0x0000000108107547 */ /* 0x000fea000b800000 */
[----:B------:R-:W2:Y:S01]  /*0220*/  LDC.64 R70, c[0x0][0x8a8] ;  /* 0x00022a00ff467b82 */ /* 0x000ea20000000a00 */
[----:B------:R-:W2:Y:S02]  /*0230*/  LDCU.64 UR4, c[0x0][0x358] ;  /* 0x00006b00ff0477ac */ /* 0x000ea40008000a00 */
[----:B--2---:R2:W5:Y:S01]  /*0240*/  LDG.E R70, desc[UR4][R70.64] ;  /* 0x0000000446467981 */ /* 0x004562000c1e1900 */
[----:B------:R-:W-:Y:S05]  /*0250*/  BRA `(.L_x_2) ;  /* 0x0000000000087947 */ /* 0x000fea0003800000 */
.L_x_3:
[----:B------:R-:W2:Y:S02]  /*0260*/  LDCU UR4, c[0x0][0x8a0] ;  /* 0x00011400ff0477ac */ /* 0x000ea40008000800 */
[----:B--2---:R-:W-:Y:S02]  /*0270*/  MOV R70, UR4 ;  /* 0x0000000400467c02 */ /* 0x004fe40008000f00 */
.L_x_2:
[----:B------:R-:W-:Y:S01]  /*0280*/  IMAD.U32 R0, RZ, RZ, UR13 ;  /* 0x0000000dff007e24 */ /* 0x000fe2000f8e00ff */
[----:B------:R-:W-:Y:S04]  /*0290*/  BSSY.RECONVERGENT B0, `(.L_x_4) ;  /* 0x000000c000007945 */ /* 0x000fe80003800200 */
[C---:B------:R-:W-:Y:S02]  /*02a0*/  ISETP.NE.OR P2, PT, R0.reuse, 0x1, !P1 ;  /* 0x000000010000780c */ /* 0x040fe40004f45670 */
[----:B------:R-:W-:-:S11]  /*02b0*/  ISETP.NE.OR P0, PT, R0, 0x3, !P1 ;  /* 0x000000030000780c */ /* 0x000fd60004f05670 */
[----:B------:R-:W-:Y:S05]  /*02c0*/  @P2 BRA `(.L_x_5) ;  /* 0x0000000000202947 */ /* 0x000fea0003800000 */
[----:B------:R-:W3:Y:S02]  /*02d0*/  LDCU.64 UR4, c[0x0][0x348] ;  /* 0x00006900ff0477ac */ /* 0x000ee40008000a00 */
[----:B---3--:R-:W-:Y:S02]  /*02e0*/  UIADD3 UR6, UP1, UPT, UR4, 0x80, URZ ;  /* 0x0000008004067890 */ /* 0x008fe4000ff3e0ff */
[----:B------:R-:W-:Y:S02]  /*02f0*/  UIADD3 UR4, UP0, UPT, UR4, 0x180, URZ ;  /* 0x0000018004047890 */ /* 0x000fe4000ff1e0ff */
[----:B------:R-:W-:Y:S02]  /*0300*/  UIADD3.X UR7, UPT, UPT, URZ, UR5, URZ, UP1, !UPT ;  /* 0x00000005ff077290 */ /* 0x000fe40008ffe4ff */
[----:B------:R-:W-:-:S07]  /*0310*/  UIADD3.X UR5, UPT, UPT, URZ, UR5, URZ, UP0, !UPT ;  /* 0x00000005ff057290 */ /* 0x000fce00087fe4ff */
[----:B------:R3:W-:Y:S02]  /*0320*/  UTMACCTL.PF [UR6] ;  /* 0x00000000060079b9 */ /* 0x0007e40008040000 */
[----:B------:R3:W-:Y:S02]  /*0330*/  UTMACCTL.PF [UR4] ;  /* 0x00000000040079b9 */ /* 0x0007e40008040000 */
[----:B---3--:R-:W-:Y:S01]  /*0340*/  NOP ;  /* 0x0000000000007918 */ /* 0x008fe20000000000 */
.L_x_5:
[----:B------:R-:W-:Y:S05]  /*0350*/  BSYNC.RECONVERGENT B0 ;  /* 0x0000000000007941 */ /* 0x000fea0003800200 */
.L_x_4:
[----:B------:R-:W-:Y:S04]  /*0360*/  BSSY.RECONVERGENT B0, `(.L_x_6) ;  /* 0x000000a000007945 */ /* 0x000fe80003800200 */
        /* <DEDUP_REMOVED lines=9> */
.L_x_7:
[----:B------:R-:W-:Y:S05]  /*0400*/  BSYNC.RECONVERGENT B0 ;  /* 0x0000000000007941 */ /* 0x000fea0003800200 */
.L_x_6:
[----:B------:R-:W3:Y:S01]  /*0410*/  LDCU.64 UR4, c[0x0][0x888] ;  /* 0x00011100ff0477ac */ /* 0x000ee20008000a00 */
[----:B------:R-:W-:Y:S02]  /*0420*/  UISETP.EQ.U32.AND UP1, UPT, UR8, URZ, UPT ;  /* 0x000000ff0800728c */ /* 0x000fe4000bf22070 */
[----:B------:R-:W-:Y:S02]  /*0430*/  UPLOP3.LUT UP3, UPT, UPT, UPT, UPT, 0x80, 0x8 ;  /* 0x000000000008789c */ /* 0x000fe40003f6f070 */
[----:B---3--:R-:W-:-:S04]  /*0440*/  UISETP.NE.U32.AND UP0, UPT, UR4, URZ, UPT ;  /* 0x000000ff0400728c */ /* 0x008fc8000bf05070 */
[----:B------:R-:W-:-:S04]  /*0450*/  UISETP.NE.AND.EX UP0, UPT, UR5, URZ, UPT, UP0 ;  /* 0x000000ff0500728c */ /* 0x000fc8000bf05300 */
[----:B------:R-:W-:-:S04]  /*0460*/  UISETP.EQ.OR.EX UP2, UPT, UR9, URZ, !UP0, UP1 ;  /* 0x000000ff0900728c */ /* 0x000fc8000c742710 */
[----:B------:R-:W-:-:S06]  /*0470*/  UP2UR UR4, UPR, URZ, 0x4 ;  /* 0x00000004ff047883 */ /* 0x000fcc0008000000 */
[----:B------:R-:W-:Y:S01]  /*0480*/  MOV R160, UR4 ;  /* 0x0000000400a07c02 */ /* 0x000fe20008000f00 */
[----:B------:R-:W-:Y:S06]  /*0490*/  BRA.U !UP2, `(.L_x_8) ;  /* 0x000000010a207547 */ /* 0x000fec000b800000 */
[----:B------:R-:W-:Y:S01]  /*04a0*/  UISETP.NE.U32.AND UP1, UPT, UR8, URZ, UPT ;  /* 0x000000ff0800728c */ /* 0x000fe2000bf25070 */
[----:B-----5:R-:W-:Y:S01]  /*04b0*/  FSETP.NEU.AND P0, PT, R73, RZ, PT ;  /* 0x000000ff4900720b */ /* 0x020fe20003f0d000 */
[----:B------:R-:W-:Y:S02]  /*04c0*/  USEL UR4, URZ, 0xffffffff, UP0 ;  /* 0xffffffffff047887 */ /* 0x000fe40008000000 */
[----:B------:R-:W-:-:S10]  /*04d0*/  UISETP.NE.AND.EX UP1, UPT, UR9, URZ, UPT, UP1 ;  /* 0x000000ff0900728c */ /* 0x000fd4000bf25310 */
[----:B------:R-:W-:Y:S01]  /*04e0*/  VOTEU.ANY UP0, P0 ;  /* 0x0000000000ff7886 */ /* 0x000fe20000000100 */
[----:B------:R-:W-:-:S04]  /*04f0*/  @!UP1 USEL UR4, URZ, 0xffffffff, UP0 ;  /* 0xffffffffff049887 */ /* 0x000fc80008000000 */
[----:B------:R-:W-:-:S04]  /*0500*/  ULOP3.LUT UR4, UR4, 0x1, URZ, 0xc0, !UPT ;  /* 0x0000000104047892 */ /* 0x000fc8000f8ec0ff */
[----:B------:R-:W-:-:S11]  /*0510*/  UISETP.NE.U32.AND UP3, UPT, UR4, 0x1, UPT ;  /* 0x000000010400788c */ /* 0x000fd6000bf65070 */
.L_x_8:
[----:B------:R-:W3:Y:S01]  /*0520*/  SHFL.IDX PT, R0, R159, RZ, 0x1f ;  /* 0x00001fff9f007589 */ /* 0x000ee200000e0000 */
[----:B------:R-:W-:-:S04]  /*0530*/  UISETP.NE.AND UP0, UPT, UR13, 0x2, UPT ;  /* 0x000000020d00788c */ /* 0x000fc8000bf05270 */
[----:B------:R-:W-:Y:S02]  /*0540*/  UISETP.EQ.AND UP1, UPT, UR33, URZ, !UP0 ;  /* 0x000000ff2100728c */ /* 0x000fe4000c722270 */
[----:B------:R-:W-:-:S04]  /*0550*/  USEL UR43, URZ, 0x1, UP0 ;  /* 0x00000001ff2b7887 */ /* 0x000fc80008000000 */
[----:B------:R-:W-:Y:S02]  /*0560*/  PLOP3.LUT P3, PT, P1, PT, UP1, 0x80, 0x8 ;  /* 0x000000000008781c */ /* 0x000fe40000f6f018 */
[----:B---3--:R-:W-:-:S13]  /*0570*/  ISETP.NE.AND P0, PT, R0, RZ, PT ;  /* 0x000000ff0000720c */ /* 0x008fda0003f05270 */
[----:B------:R-:W-:Y:S05]  /*0580*/  @P0 BRA `(.L_x_9) ;  /* 0x0000000000c00947 */ /* 0x000fea0003800000 */
[----:B------:R-:W-:Y:S01]  /*0590*/  ELECT P0, URZ, PT ;  /* 0x0000000000ff782f */ /* 0x000fe20003800000 */
[----:B------:R-:W-:-:S12]  /*05a0*/  BSSY.RECONVERGENT B0, `(.L_x_9) ;  /* 0x000002e000007945 */ /* 0x000fd80003800200 */
[----:B------:R-:W-:Y:S05]  /*05b0*/  @!P0 BRA `(.L_x_10) ;  /* 0x0000000000b08947 */ /* 0x000fea0003800000 */
[----:B------:R-:W-:Y:S01]  /*05c0*/  UMOV UR4, 0x400 ;  /* 0x0000040000047882 */ /* 0x000fe20000000000 */
[----:B------:R-:W-:Y:S01]  /*05d0*/  UMOV UR8, 0x1 ;  /* 0x0000000100087882 */ /* 0x000fe20000000000 */
[----:B------:R-:W-:Y:S01]  /*05e0*/  UMOV UR6, 0x2 ;  /* 0x0000000200067882 */ /* 0x000fe20000000000 */
[----:B------:R-:W-:Y:S02]  /*05f0*/  ULEA UR4, UR48, UR4, 0x18 ;  /* 0x0000000430047291 */ /* 0x000fe4000f8ec0ff */
[----:B------:R-:W-:-:S04]  /*0600*/  UIADD3 UR8, UPT, UPT, -UR8, 0x100000, URZ ;  /* 0x0010000008087890 */ /* 0x000fc8000fffe1ff */
[----:B------:R-:W-:Y:S02]  /*0610*/  USHF.L.U32 UR9, UR8, 0xb, URZ ;  /* 0x0000000b08097899 */ /* 0x000fe400080006ff */
[----:B------:R-:W-:Y:S02]  /*0620*/  USHF.L.U32 UR8, UR8, 0x1, URZ ;  /* 0x0000000108087899 */ /* 0x000fe400080006ff */
[----:B------:R-:W-:-:S04]  /*0630*/  UIADD3 UR6, UPT, UPT, -UR6, 0x100000, URZ ;  /* 0x0010000006067890 */ /* 0x000fc8000fffe1ff */
[----:B------:R-:W-:Y:S02]  /*0640*/  USHF.L.U32 UR7, UR6, 0xb, URZ ;  /* 0x0000000b06077899 */ /* 0x000fe400080006ff */
[----:B------:R-:W-:Y:S01]  /*0650*/  USHF.L.U32 UR6, UR6, 0x1, URZ ;  /* 0x0000000106067899 */ /* 0x000fe200080006ff */
[----:B------:R-:W3:Y:S03]  /*0660*/  FENCE.VIEW.ASYNC.S ;  /* 0x00000000000073c6 */ /* 0x000ee60000000000 */
[----:B---3--:R3:W4:Y:S08]  /*0670*/  SYNCS.EXCH.64 URZ, [UR4], UR8 ;  /* 0x0000000804ff75b2 */ /* 0x0087300008000100 */
[----:B------:R3:W1:Y:S01]  /*0680*/  SYNCS.EXCH.64 URZ, [UR4+0x80], UR6 ;  /* 0x0000800604ff75b2 */ /* 0x0006620008000100 */
        /* <DEDUP_REMOVED lines=29> */
[----:B------:R3:W1:Y:S02]  /*0860*/  SYNCS.EXCH.64 URZ, [UR4+0xf8], UR6 ;  /* 0x0000f80604ff75b2 */ /* 0x0006640008000100 */
[----:B---34-:R-:W-:Y:S01]  /*0870*/  NOP ;  /* 0x0000000000007918 */ /* 0x018fe20000000000 */
.L_x_10:
[----:B------:R-:W-:Y:S05]  /*0880*/  BSYNC.RECONVERGENT B0 ;  /* 0x0000000000007941 */ /* 0x000fea0003800200 */
.L_x_9:
[----:B------:R-:W3:Y:S01]  /*0890*/  SHFL.IDX PT, R0, R159, RZ, 0x1f ;  /* 0x00001fff9f007589 */ /* 0x000ee200000e0000 */
[----:B------:R-:W-:Y:S01]  /*08a0*/  NOP ;  /* 0x0000000000007918 */ /* 0x000fe20000000000 */
[----:B---3--:R-:W-:-:S13]  /*08b0*/  ISETP.NE.AND P0, PT, R0, 0x1, PT ;  /* 0x000000010000780c */ /* 0x008fda0003f05270 */
[----:B------:R-:W-:Y:S05]  /*08c0*/  @P0 BRA `(.L_x_11) ;  /* 0x0000000000440947 */ /* 0x000fea0003800000 */
        /* <DEDUP_REMOVED lines=10> */
[----:B------:R-:W-:Y:S01]  /*0970*/  ELECT P0, URZ, PT ;  /* 0x0000000000ff782f */ /* 0x000fe20003800000 */
[----:B------:R-:W3:Y:S02]  /*0980*/  FENCE.VIEW.ASYNC.S ;  /* 0x00000000000073c6 */ /* 0x000ee40000000000 */
[----:B---3--:R3:W4:Y:S08]  /*0990*/  SYNCS.EXCH.64 URZ, [UR4+0x100], UR8 ;  /* 0x0001000804ff75b2 */ /* 0x0087300008000100 */
[----:B------:R3:W1:Y:S01]  /*09a0*/  SYNCS.EXCH.64 URZ, [UR4+0x110], UR6 ;  /* 0x0001100604ff75b2 */ /* 0x0006620008000100 */
[----:B------:R3:W1:Y:S01]  /*09b0*/  SYNCS.EXCH.64 URZ, [UR4+0x108], UR8 ;  /* 0x0001080804ff75b2 */ /* 0x0006620008000100 */
[----:B------:R3:W1:Y:S01]  /*09c0*/  SYNCS.EXCH.64 URZ, [UR4+0x118], UR6 ;  /* 0x0001180604ff75b2 */ /* 0x0006620008000100 */
[----:B------:R-:W-:Y:S01]  /*09d0*/  NOP ;  /* 0x0000000000007918 */ /* 0x000fe20000000000 */
.L_x_11:
[----:B------:R-:W2:Y:S01]  /*09e0*/  SHFL.IDX PT, R0, R159, RZ, 0x1f ;  /* 0x00001fff9f007589 */ /* 0x000ea200000e0000 */
[----:B------:R-:W-:Y:S01]  /*09f0*/  NOP ;  /* 0x0000000000007918 */ /* 0x000fe20000000000 */
[----:B--2---:R-:W-:-:S13]  /*0a00*/  ISETP.NE.AND P0, PT, R0, 0x3, PT ;  /* 0x000000030000780c */ /* 0x004fda0003f05270 */
[----:B------:R-:W-:Y:S05]  /*0a10*/  @P0 BRA `(.L_x_12) ;  /* 0x00000000002c0947 */ /* 0x000fea0003800000 */
[----:B---3--:R-:W-:Y:S01]  /*0a20*/  UMOV UR6, 0x400 ;  /* 0x0000040000067882 */ /* 0x008fe20000000000 */
[----:B------:R-:W-:Y:S01]  /*0a30*/  UMOV UR4, 0x20 ;  /* 0x0000002000047882 */ /* 0x000fe20000000000 */
[----:B------:R-:W-:Y:S02]  /*0a40*/  ULEA UR6, UR48, UR6, 0x18 ;  /* 0x0000000630067291 */ /* 0x000fe4000f8ec0ff */
[----:B------:R-:W-:-:S04]  /*0a50*/  UIADD3 UR4, UPT, UPT, -UR4, 0x100000, URZ ;  /* 0x0010000004047890 */ /* 0x000fc8000fffe1ff */
[----:B------:R-:W-:Y:S02]  /*0a60*/  USHF.L.U32 UR5, UR4, 0xb, URZ ;  /* 0x0000000b04057899 */ /* 0x000fe400080006ff */
[----:B------:R-:W-:Y:S01]  /*0a70*/  USHF.L.U32 UR4, UR4, 0x1, URZ ;  /* 0x0000000104047899 */ /* 0x000fe200080006ff */
[----:B------:R-:W-:Y:S01]  /*0a80*/  ELECT P0, URZ, PT ;  /* 0x0000000000ff782f */ /* 0x000fe20003800000 */
[----:B------:R-:W2:Y:S10]  /*0a90*/  FENCE.VIEW.ASYNC.S ;  /* 0x00000000000073c6 */ /* 0x000eb40000000000 */
[----:B--2---:R2:W3:Y:S01]  /*0aa0*/  SYNCS.EXCH.64 URZ, [UR6+0x120], UR4 ;  /* 0x0001200406ff75b2 */ /* 0x0044e20008000100 */
[----:B------:R2:W1:Y:S01]  /*0ab0*/  SYNCS.EXCH.64 URZ, [UR6+0x128], UR4 ;  /* 0x0001280406ff75b2 */ /* 0x0004620008000100 */
[----:B------:R-:W-:Y:S01]  /*0ac0*/  NOP ;  /* 0x0000000000007918 */ /* 0x000fe20000000000 */
.L_x_12:
[----:B------:R-:W4:Y:S01]  /*0ad0*/  SHFL.IDX PT, R0, R159, RZ, 0x1f ;  /* 0x00001fff9f007589 */ /* 0x000f2200000e0000 */
[----:B------:R-:W-:Y:S01]  /*0ae0*/  NOP ;  /* 0x0000000000007918 */ /* 0x000fe20000000000 */
[----:B----4-:R-:W-:-:S13]  /*0af0*/  ISETP.NE.AND P0, PT, R0, 0x4, PT ;  /* 0x000000040000780c */ /* 0x010fda0003f05270 */
[----:B------:R-:W-:Y:S05]  /*0b00*/  @P0 BRA `(.L_x_13) ;  /* 0x0000000000480947 */ /* 0x000fea0003800000 */
[----:B--23--:R-:W-:Y:S01]  /*0b10*/  UMOV UR4, 0x3a0 ;  /* 0x000003a000047882 */ /* 0x00cfe20000000000 */
[----:B------:R-:W-:Y:S01]  /*0b20*/  UMOV UR6, 0x400 ;  /* 0x0000040000067882 */ /* 0x000fe20000000000 */
[----:B------:R-:W-:Y:S01]  /*0b30*/  USEL UR4, UR4, 0x320, UP3 ;  /* 0x0000032004047887 */ /* 0x000fe20009800000 */
        /* <DEDUP_REMOVED lines=9> */
[----:B------:R-:W2:Y:S02]  /*0bd0*/  FENCE.VIEW.ASYNC.S ;  /* 0x00000000000073c6 */ /* 0x000ea40000000000 */
[----:B--2---:R4:W2:Y:S08]  /*0be0*/  SYNCS.EXCH.64 URZ, [UR6+0x130], UR8 ;  /* 0x0001300806ff75b2 */ /* 0x0048b00008000100 */
[----:B------:R4:W3:Y:S01]  /*0bf0*/  SYNCS.EXCH.64 URZ, [UR6+0x140], UR4 ;  /* 0x0001400406ff75b2 */ /* 0x0008e20008000100 */
[----:B------:R4:W1:Y:S01]  /*0c00*/  SYNCS.EXCH.64 URZ, [UR6+0x138], UR8 ;  /* 0x0001380806ff75b2 */ /* 0x0008620008000100 */
[----:B------:R4:W1:Y:S02]  /*0c10*/  SYNCS.EXCH.64 URZ, [UR6+0x148], UR4 ;  /* 0x0001480406ff75b2 */ /* 0x0008640008000100 */
[----:B----4-:R-:W-:Y:S01]  /*0c20*/  NOP ;  /* 0x0000000000007918 */ /* 0x010fe20000000000 */
.L_x_13:
[----:B------:R-:W4:Y:S01]  /*0c30*/  SHFL.IDX PT, R0, R159, RZ, 0x1f ;  /* 0x00001fff9f007589 */ /* 0x000f2200000e0000 */
[----:B------:R-:W-:Y:S01]  /*0c40*/  NOP ;  /* 0x0000000000007918 */ /* 0x000fe20000000000 */
[----:B----4-:R-:W-:-:S13]  /*0c50*/  ISETP.NE.AND P0, PT, R0, 0x5, PT ;  /* 0x000000050000780c */ /* 0x010fda0003f05270 */
[----:B------:R-:W-:Y:S05]  /*0c60*/  @P0 BRA `(.L_x_14) ;  /* 0x0000000000540947 */ /* 0x000fea0003800000 */
[----:B--23--:R-:W-:Y:S01]  /*0c70*/  UMOV UR4, 0x400 ;  /* 0x0000040000047882 */ /* 0x00cfe20000000000 */
        /* <DEDUP_REMOVED lines=14> */
[----:B------:R4:W1:Y:S01]  /*0d60*/  SYNCS.EXCH.64 URZ, [UR4+0x178], UR8 ;  /* 0x0001780804ff75b2 */ /* 0x0008620008000100 */
[----:B------:R4:W1:Y:S01]  /*0d70*/  SYNCS.EXCH.64 URZ, [UR4+0x160], UR6 ;  /* 0x0001600604ff75b2 */ /* 0x0008620008000100 */
[----:B------:R4:W1:Y:S01]  /*0d80*/  SYNCS.EXCH.64 URZ, [UR4+0x180], UR8 ;  /* 0x0001800804ff75b2 */ /* 0x0008620008000100 */
[----:B------:R4:W1:Y:S01]  /*0d90*/  SYNCS.EXCH.64 URZ, [UR4+0x168], UR6 ;  /* 0x0001680604ff75b2 */ /* 0x0008620008000100 */
[----:B------:R4:W1:Y:S02]  /*0da0*/  SYNCS.EXCH.64 URZ, [UR4+0x188], UR8 ;  /* 0x0001880804ff75b2 */ /* 0x0008640008000100 */
[----:B----4-:R-:W-:Y:S01]  /*0db0*/  NOP ;  /* 0x0000000000007918 */ /* 0x010fe20000000000 */
.L_x_14:
[----:B------:R-:W4:Y:S01]  /*0dc0*/  SHFL.IDX PT, R0, R159, RZ, 0x1f ;  /* 0x00001fff9f007589 */ /* 0x000f2200000e0000 */
[----:B------:R-:W-:Y:S01]  /*0dd0*/  ISETP.NE.OR P1, PT, RZ, UR13, !P1 ;  /* 0x0000000dff007c0c */ /* 0x000fe2000cf25670 */
[----:B------:R-:W-:Y:S01]  /*0de0*/  NOP ;  /* 0x0000000000007918 */ /* 0x000fe20000000000 */
[----:B----4-:R-:W-:-:S13]  /*0df0*/  ISETP.NE.AND P0, PT, R0, 0x3, PT ;  /* 0x000000030000780c */ /* 0x010fda0003f05270 */
[----:B------:R-:W-:Y:S05]  /*0e00*/  @P0 BRA `(.L_x_15) ;  /* 0x0000000000340947 */ /* 0x000fea0003800000 */
[----:B--23--:R-:W-:Y:S01]  /*0e10*/  UMOV UR4, 0x400 ;  /* 0x0000040000047882 */ /* 0x00cfe20000000000 */
[----:B------:R-:W-:Y:S01]  /*0e20*/  UMOV UR6, 0x20 ;  /* 0x0000002000067882 */ /* 0x000fe20000000000 */
[----:B------:R-:W-:Y:S02]  /*0e30*/  ULEA UR4, UR48, UR4, 0x18 ;  /* 0x0000000430047291 */ /* 0x000fe4000f8ec0ff */
[----:B------:R-:W-:-:S04]  /*0e40*/  UIADD3 UR6, UPT, UPT, -UR6, 0x100000, URZ ;  /* 0x0010000006067890 */ /* 0x000fc8000fffe1ff */
[----:B------:R-:W-:Y:S02]  /*0e50*/  USHF.L.U32 UR7, UR6, 0xb, URZ ;  /* 0x0000000b06077899 */ /* 0x000fe400080006ff */
[----:B------:R-:W-:Y:S01]  /*0e60*/  USHF.L.U32 UR6, UR6, 0x1, URZ ;  /* 0x0000000106067899 */ /* 0x000fe200080006ff */
[----:B------:R-:W-:Y:S01]  /*0e70*/  ELECT P0, URZ, PT ;  /* 0x0000000000ff782f */ /* 0x000fe20003800000 */
[----:B------:R-:W2:Y:S10]  /*0e80*/  FENCE.VIEW.ASYNC.S ;  /* 0x00000000000073c6 */ /* 0x000eb40000000000 */
[----:B--2---:R4:W2:Y:S01]  /*0e90*/  SYNCS.EXCH.64 URZ, [UR4+0x190], UR6 ;  /* 0x0001900604ff75b2 */ /* 0x0048a20008000100 */
[----:B------:R4:W3:Y:S01]  /*0ea0*/  SYNCS.EXCH.64 URZ, [UR4+0x1a0], UR6 ;  /* 0x0001a00604ff75b2 */ /* 0x0008e20008000100 */
[----:B------:R4:W1:Y:S01]  /*0eb0*/  SYNCS.EXCH.64 URZ, [UR4+0x198], UR6 ;  /* 0x0001980604ff75b2 */ /* 0x0008620008000100 */
[----:B------:R4:W1:Y:S02]  /*0ec0*/  SYNCS.EXCH.64 URZ, [UR4+0x1a8], UR6 ;  /* 0x0001a80604ff75b2 */ /* 0x0008640008000100 */
[----:B----4-:R-:W-:Y:S01]  /*0ed0*/  NOP ;  /* 0x0000000000007918 */ /* 0x010fe20000000000 */
.L_x_15:
[----:B------:R-:W-:Y:S01]  /*0ee0*/  VOTEU.ALL UP0, P1 ;  /* 0x0000000000ff7886 */ /* 0x000fe20000800000 */
[----:B--23--:R-:W-:Y:S01]  /*0ef0*/  UMOV UR4, 0x20 ;  /* 0x0000002000047882 */ /* 0x00cfe20000000000 */
[----:B------:R-:W2:Y:S01]  /*0f00*/  LDCU UR7, c[0x0][0x36c] ;  /* 0x00006d80ff0777ac */ /* 0x000ea20008000800 */
[----:B------:R-:W-:Y:S01]  /*0f10*/  NOP ;  /* 0x0000000000007918 */ /* 0x000fe20000000000 */
[----:B------:R-:W-:Y:S01]  /*0f20*/  LOP3.LUT R0, R170, 0x1f, RZ, 0xc0, !PT ;  /* 0x0000001faa007812 */ /* 0x000fe200078ec0ff */
[----:B------:R-:W-:Y:S01]  /*0f30*/  @!UP0 UMOV UR6, 0x400 ;  /* 0x0000040000068882 */ /* 0x000fe20000000000 */
[----:B------:R-:W-:-:S04]  /*0f40*/  @!UP0 UIADD3 UR4, UPT, UPT, -UR4, 0x100000, URZ ;  /* 0x0010000004048890 */ /* 0x000fc8000fffe1ff */
[----:B------:R-:W-:Y:S02]  /*0f50*/  @!UP0 USHF.L.U32 UR5, UR4, 0xb, URZ ;  /* 0x0000000b04058899 */ /* 0x000fe400080006ff */
[----:B------:R-:W-:Y:S02]  /*0f60*/  @!UP0 USHF.L.U32 UR4, UR4, 0x1, URZ ;  /* 0x0000000104048899 */ /* 0x000fe400080006ff */
[----:B------:R-:W-:Y:S01]  /*0f70*/  @!UP0 ULEA UR6, UR48, UR6, 0x18 ;  /* 0x0000000630068291 */ /* 0x000fe2000f8ec0ff */
[----:B------:R-:W-:Y:S01]  /*0f80*/  VOTEU.ALL UP0, P1 ;  /* 0x0000000000ff7886 */ /* 0x000fe20000800000 */
[----:B------:R-:W-:Y:S02]  /*0f90*/  UISETP.NE.AND UP4, UPT, UR13, URZ, UPT ;  /* 0x000000ff0d00728c */ /* 0x000fe4000bf85270 */
[----:B--2---:R-:W-:Y:S01]  /*0fa0*/  UISETP.EQ.U32.AND UP5, UPT, UR7, 0x1, UPT ;  /* 0x000000010700788c */ /* 0x004fe2000bfa2070 */
[----:B------:R-:W2:Y:S07]  /*0fb0*/  FENCE.VIEW.ASYNC.S ;  /* 0x00000000000073c6 */ /* 0x000eae0000000000 */
[----:B--2---:R2:W3:Y:S01]  /*0fc0*/  @!UP0 SYNCS.EXCH.64 URZ, [UR6+0x1b0], UR4 ;  /* 0x0001b00406ff85b2 */ /* 0x0044e20008000100 */
[----:B------:R-:W-:Y:S05]  /*0fd0*/  BRA.U !UP5, `(.L_x_16) ;  /* 0x000000010d087547 */ /* 0x000fea000b800000 */
[----:B-1-3--:R-:W-:Y:S01]  /*0fe0*/  UCGABAR_ARV ;  /* 0x00000000000079c7 */ /* 0x00afe20008000000 */
[----:B------:R-:W-:Y:S05]  /*0ff0*/  BRA `(.L_x_17) ;  /* 0x0000000000047947 */ /* 0x000fea0003800000 */
.L_x_16:
[----:B-1-3--:R-:W-:Y:S01]  /*1000*/  NOP ;  /* 0x0000000000007918 */ /* 0x00afe20000000000 */
.L_x_17:
[----:B------:R-:W1:Y:S01]  /*1010*/  S2UR UR21, SR_CTAID.X ;  /* 0x00000000001579c3 */ /* 0x000e620000002500 */
[----:B------:R-:W-:-:S05]  /*1020*/  CS2R.32 R3, SR_CgaSize ;  /* 0x0000000000037805 */ /* 0x000fca0000008a00 */
[----:B------:R-:W-:-:S05]  /*1030*/  IMAD R3, R3, -0xa0, RZ ;  /* 0xffffff6003037824 */ /* 0x000fca00078e02ff */
[----:B--2---:R-:W-:-:S14]  /*1040*/  R2UR UR5, R3 ;  /* 0x00000000030572ca */ /* 0x004fdc00000e0000 */
[----:B------:R-:W2:Y:S01]  /*1050*/  LDCU UR5, c[0x0][UR5+0x2b0] ;  /* 0x00005600050577ac */ /* 0x000ea20008000800 */
[----:B------:R-:W-:-:S05]  /*1060*/  CS2R.32 R3, SR_CgaSize ;  /* 0x0000000000037805 */ /* 0x000fca0000008a00 */
[----:B------:R-:W-:-:S05]  /*1070*/  IMAD R3, R3, -0xa0, RZ ;  /* 0xffffff6003037824 */ /* 0x000fca00078e02ff */
[----:B------:R-:W-:-:S14]  /*1080*/  R2UR UR4, R3 ;  /* 0x00000000030472ca */ /* 0x000fdc00000e0000 */
[----:B------:R-:W3:Y:S01]  /*1090*/  LDCU UR4, c[0x0][UR4+0x2b4] ;  /* 0x00005680040477ac */ /* 0x000ee20008000800 */
[----:B------:R-:W4:Y:S01]  /*10a0*/  S2UR UR7, SR_CTAID.Y ;  /* 0x00000000000779c3 */ /* 0x000f220000002600 */
[----:B------:R-:W3:Y:S01]  /*10b0*/  LDCU UR18, c[0x0][0xb24] ;  /* 0x00016480ff1277ac */ /* 0x000ee20008000800 */
[----:B------:R-:W-:-:S05]  /*10c0*/  CS2R.32 R3, SR_CgaSize ;  /* 0x0000000000037805 */ /* 0x000fca0000008a00 */
[----:B------:R-:W-:-:S05]  /*10d0*/  IMAD R3, R3, -0xa0, RZ ;  /* 0xffffff6003037824 */ /* 0x000fca00078e02ff */
[----:B------:R-:W-:-:S14]  /*10e0*/  R2UR UR62, R3 ;  /* 0x00000000033e72ca */ /* 0x000fdc00000e0000 */
[----:B------:R-:W3:Y:S01]  /*10f0*/  LDCU UR62, c[0x0][UR62+0x2a0] ;  /* 0x000054003e3e77ac */ /* 0x000ee20008000800 */
[----:B------:R-:W1:Y:S01]  /*1100*/  S2UR UR36, SR_CTAID.Z ;  /* 0x00000000002479c3 */ /* 0x000e620000002700 */
[----:B------:R-:W-:-:S05]  /*1110*/  CS2R.32 R3, SR_CgaSize ;  /* 0x0000000000037805 */ /* 0x000fca0000008a00 */
[----:B------:R-:W-:-:S05]  /*1120*/  IMAD R3, R3, -0xa0, RZ ;  /* 0xffffff6003037824 */ /* 0x000fca00078e02ff */
[----:B------:R-:W-:-:S14]  /*1130*/  R2UR UR59, R3 ;  /* 0x00000000033b72ca */ /* 0x000fdc00000e0000 */
[----:B------:R-:W3:Y:S01]  /*1140*/  LDCU UR59, c[0x0][UR59+0x2a4] ;  /* 0x000054803b3b77ac */ /* 0x000ee20008000800 */
[----:B------:R-:W-:Y:S02]  /*1150*/  UISETP.GT.U32.AND UP0, UPT, UR33, 0xffff, UPT ;  /* 0x0000ffff2100788c */ /* 0x000fe4000bf04070 */
[----:B------:R-:W-:Y:S01]  /*1160*/  USHF.L.U32 UR28, UR48, 0xb, URZ ;  /* 0x0000000b301c7899 */ /* 0x000fe200080006ff */
[----:B-1----:R-:W-:Y:S01]  /*1170*/  I2FP.F32.U32 R3, UR21 ;  /* 0x0000001500037c45 */ /* 0x002fe20008201000 */
[----:B------:R-:W-:Y:S01]  /*1180*/  UMOV UR29, 0x5 ;  /* 0x00000005001d7882 */ /* 0x000fe20000000000 */
[----:B------:R-:W1:Y:S03]  /*1190*/  LDCU UR42, c[0x0][0xb24] ;  /* 0x00016480ff2a77ac */ /* 0x000e660008000800 */
[----:B--2---:R-:W-:Y:S01]  /*11a0*/  FMUL R3, R3, UR5 ;  /* 0x0000000503037c20 */ /* 0x004fe20008400000 */
[----:B------:R-:W-:Y:S01]  /*11b0*/  USEL UR5, UR33, 0xffff, !UP0 ;  /* 0x0000ffff21057887 */ /* 0x000fe2000c000000 */
[----:B----4-:R-:W-:Y:S01]  /*11c0*/  I2FP.F32.U32 R2, UR7 ;  /* 0x0000000700027c45 */ /* 0x010fe20008201000 */
[----:B------:R-:W2:Y:S03]  /*11d0*/  LDCU UR23, c[0x0][0xb30] ;  /* 0x00016600ff1777ac */ /* 0x000ea60008000800 */
[----:B------:R-:W4:Y:S01]  /*11e0*/  F2I.U32.TRUNC.NTZ R3, R3 ;  /* 0x0000000300037305 */ /* 0x000f22000020f000 */
[----:B---3--:R-:W-:Y:S01]  /*11f0*/  FMUL R2, R2, UR4 ;  /* 0x0000000402027c20 */ /* 0x008fe20008400000 */
[----:B------:R-:W-:-:S02]  /*1200*/  ULOP3.LUT UR19, UR5, 0xffff, URZ, 0xc0, !UPT ;  /* 0x0000ffff05137892 */ /* 0x000fc4000f8ec0ff */
[----:B------:R-:W-:Y:S01]  /*1210*/  UISETP.GE.AND UP2, UPT, UR18, 0x1, UPT ;  /* 0x000000011200788c */ /* 0x000fe2000bf46270 */
[----:B------:R-:W-:-:S03]  /*1220*/  UMOV UR20, UR7 ;  /* 0x0000000700147c82 */ /* 0x000fc60008000000 */
[----:B------:R-:W3:Y:S01]  /*1230*/  F2I.U32.TRUNC.NTZ R2, R2 ;  /* 0x0000000200027305 */ /* 0x000ee2000020f000 */
[----:B------:R-:W-:Y:S01]  /*1240*/  UMOV UR16, UR21 ;  /* 0x0000001500107c82 */ /* 0x000fe20008000000 */
[----:B----4-:R-:W-:Y:S02]  /*1250*/  R2UR UR4, R3 ;  /* 0x00000000030472ca */ /* 0x010fe400000e0000 */
[----:B------:R-:W-:Y:S02]  /*1260*/  PRMT R3, RZ, 0x7610, R3 ;  /* 0x00007610ff037816 */ /* 0x000fe40000000003 */
[----:B---3--:R-:W-:Y:S02]  /*1270*/  R2UR UR6, R2 ;  /* 0x00000000020672ca */ /* 0x008fe400000e0000 */
[----:B------:R-:W-:-:S07]  /*1280*/  PRMT R2, RZ, 0x7610, R2 ;  /* 0x00007610ff027816 */ /* 0x000fce0000000002 */
[----:B------:R-:W-:-:S04]  /*1290*/  UIADD3 UR5, UPT, UPT, -UR4, URZ, URZ ;  /* 0x000000ff04057290 */ /* 0x000fc8000fffe1ff */
[----:B------:R-:W-:Y:S02]  /*12a0*/  UIMAD UR62, UR62, UR5, UR21 ;  /* 0x000000053e3e72a4 */ /* 0x000fe4000f8e0215 */
[----:B------:R-:W-:-:S04]  /*12b0*/  UIADD3 UR4, UPT, UPT, -UR6, URZ, URZ ;  /* 0x000000ff06047290 */ /* 0x000fc8000fffe1ff */
[----:B------:R-:W-:Y:S01]  /*12c0*/  UIMAD UR59, UR59, UR4, UR7 ;  /* 0x000000043b3b72a4 */ /* 0x000fe2000f8e0207 */
[----:B-12---:R-:W-:Y:S11]  /*12d0*/  BRA.U UP4, `(.L_x_18) ;  /* 0x00000001043c7547 */ /* 0x006ff6000b800000 */
[----:B------:R-:W-:Y:S02]  /*12e0*/  UISETP.GT.U32.AND UP0, UPT, UR62, 0x1, UPT ;  /* 0x000000013e00788c */ /* 0x000fe4000bf04070 */
[----:B------:R-:W-:Y:S02]  /*12f0*/  ULOP3.LUT UR4, UR62, 0xfffffffe, URZ, 0xc0, !UPT ;  /* 0xfffffffe3e047892 */ /* 0x000fe4000f8ec0ff */
[----:B------:R-:W-:Y:S02]  /*1300*/  UISETP.NE.AND UP1, UPT, UR59, URZ, UP0 ;  /* 0x000000ff3b00728c */ /* 0x000fe40008725270 */
[----:B------:R-:W-:Y:S02]  /*1310*/  UISETP.NE.AND UP0, UPT, UR59, 0x1, UP0 ;  /* 0x000000013b00788c */ /* 0x000fe40008705270 */
[----:B------:R-:W-:Y:S02]  /*1320*/  USEL UR7, URZ, 0x1, UP1 ;  /* 0x00000001ff077887 */ /* 0x000fe40008800000 */
[----:B------:R-:W-:-:S02]  /*1330*/  USEL UR6, URZ, 0x4, UP0 ;  /* 0x00000004ff067887 */ /* 0x000fc40008000000 */
[----:B------:R-:W-:Y:S02]  /*1340*/  USEL UR5, URZ, 0x2, UP1 ;  /* 0x00000002ff057887 */ /* 0x000fe40008800000 */
[----:B------:R-:W-:Y:S02]  /*1350*/  ULEA UR4, UR59, UR4, 0x1 ;  /* 0x000000043b047291 */ /* 0x000fe4000f8e08ff */
[----:B------:R-:W-:Y:S02]  /*1360*/  USEL UR8, URZ, 0x8, UP0 ;  /* 0x00000008ff087887 */ /* 0x000fe40008000000 */
[----:B------:R-:W-:-:S03]  /*1370*/  UIADD3 UR5, UPT, UPT, UR5, UR6, UR7 ;  /* 0x0000000605057290 */ /* 0x000fc6000fffe007 */
[----:B------:R-:W-:Y:S01]  /*1380*/  UMOV UR6, 0x3 ;  /* 0x0000000300067882 */ /* 0x000fe20000000000 */
[----:B------:R-:W-:Y:S02]  /*1390*/  UIADD3 UR5, UPT, UPT, UR5, UR8, URZ ;  /* 0x0000000805057290 */ /* 0x000fe4000fffe0ff */
[----:B------:R-:W-:-:S04]  /*13a0*/  USHF.L.U32 UR4, UR6, UR4, URZ ;  /* 0x0000000406047299 */ /* 0x000fc800080006ff */
[----:B------:R-:W-:Y:S02]  /*13b0*/  MOV R3, UR5 ;  /* 0x0000000500037c02 */ /* 0x000fe40008000f00 */
[----:B------:R-:W-:Y:S02]  /*13c0*/  MOV R2, UR4 ;  /* 0x0000000400027c02 */ /* 0x000fe40008000f00 */
.L_x_18:
[----:B------:R-:W-:Y:S05]  /*13d0*/  BRA.U !UP2, `(.L_x_19) ;  /* 0x000000010ad07547 */ /* 0x000fea000b800000 */
[----:B------:R-:W1:Y:S01]  /*13e0*/  LDCU.128 UR24, c[0x0][0xb10] ;  /* 0x00016200ff1877ac */ /* 0x000e620008000c00 */
[----:B------:R-:W2:Y:S01]  /*13f0*/  LDCU UR12, c[0x0][0x370] ;  /* 0x00006e00ff0c77ac */ /* 0x000ea20008000800 */
[----:B------:R-:W3:Y:S01]  /*1400*/  LDCU UR5, c[0x0][0x374] ;  /* 0x00006e80ff0577ac */ /* 0x000ee20008000800 */
[----:B------:R-:W4:Y:S01]  /*1410*/  LDCU UR22, c[0x0][0xb0c] ;  /* 0x00016180ff1677ac */ /* 0x000f220008000800 */
[----:B------:R-:W4:Y:S01]  /*1420*/  LDCU UR4, c[0x0][0xb20] ;  /* 0x00016400ff0477ac */ /* 0x000f220008000800 */
[----:B------:R-:W4:Y:S01]  /*1430*/  LDCU.64 UR16, c[0x0][0xb28] ;  /* 0x00016500ff1077ac */ /* 0x000f220008000a00 */
[----:B-1----:R-:W-:Y:S02]  /*1440*/  UISETP.NE.AND UP0, UPT, UR26, 0x1, UPT ;  /* 0x000000011a00788c */ /* 0x002fe4000bf05270 */
[----:B---3--:R-:W-:Y:S02]  /*1450*/  UIMAD.WIDE.U32 UR6, UR5, UR27, URZ ;  /* 0x0000001b050672a5 */ /* 0x008fe4000f8e00ff */
[----:B--2---:R-:W-:-:S02]  /*1460*/  UIMAD.WIDE.U32 UR8, UR12, UR24, URZ ;  /* 0x000000180c0872a5 */ /* 0x004fc4000f8e00ff */
[----:B----4-:R-:W-:Y:S02]  /*1470*/  UISETP.NE.AND UP1, UPT, UR22, 0x1, UPT ;  /* 0x000000011600788c */ /* 0x010fe4000bf25270 */
[----:B------:R-:W-:Y:S01]  /*1480*/  UISETP.NE.AND UP2, UPT, UR18, 0x1, UPT ;  /* 0x000000011200788c */ /* 0x000fe2000bf45270 */
[----:B------:R-:W-:Y:S02]  /*1490*/  UMOV UR6, UR7 ;  /* 0x0000000700067c82 */ /* 0x000fe40008000000 */
[----:B------:R-:W-:Y:S01]  /*14a0*/  UMOV UR8, UR9 ;  /* 0x0000000900087c82 */ /* 0x000fe20008000000 */
[----:B------:R-:W-:Y:S02]  /*14b0*/  @UP0 USHF.R.U32.HI UR5, URZ, UR4, UR6 ;  /* 0x00000004ff050299 */ /* 0x000fe40008011606 */
[----:B------:R-:W-:Y:S02]  /*14c0*/  UIMAD.WIDE.U32 UR14, UR20, UR27, URZ ;  /* 0x0000001b140e72a5 */ /* 0x000fe4000f8e00ff */
[----:B------:R-:W-:-:S02]  /*14d0*/  UIMAD.WIDE.U32 UR6, UR5, UR16, URZ ;  /* 0x00000010050672a5 */ /* 0x000fc4000f8e00ff */
[----:B------:R-:W-:Y:S02]  /*14e0*/  @UP1 USHF.R.U32.HI UR12, URZ, UR25, UR8 ;  /* 0x00000019ff0c1299 */ /* 0x000fe40008011608 */
[----:B------:R-:W-:Y:S02]  /*14f0*/  UIMAD.WIDE.U32 UR10, UR21, UR24, URZ ;  /* 0x00000018150a72a5 */ /* 0x000fe4000f8e00ff */
[----:B------:R-:W-:Y:S01]  /*1500*/  UIMAD.WIDE.U32 UR8, UR12, UR16, URZ ;  /* 0x000000100c0872a5 */ /* 0x000fe2000f8e00ff */
[----:B------:R-:W-:Y:S01]  /*1510*/  UMOV UR14, UR15 ;  /* 0x0000000f000e7c82 */ /* 0x000fe20008000000 */
[----:B------:R-:W-:Y:S01]  /*1520*/  UMOV UR6, UR7 ;  /* 0x0000000700067c82 */ /* 0x000fe20008000000 */
[----:B------:R-:W-:Y:S02]  /*1530*/  USHF.R.U32.HI UR14, URZ, UR4, UR14 ;  /* 0x00000004ff0e7299 */ /* 0x000fe4000801160e */
[----:B------:R-:W-:Y:S01]  /*1540*/  @UP2 USHF.R.U32.HI UR5, URZ, UR17, UR6 ;  /* 0x00000011ff052299 */ /* 0x000fe20008011606 */
[----:B------:R-:W-:-:S02]  /*1550*/  UMOV UR10, UR11 ;  /* 0x0000000b000a7c82 */ /* 0x000fc40008000000 */
[----:B------:R-:W-:Y:S01]  /*1560*/  UMOV UR6, UR9 ;  /* 0x0000000900067c82 */ /* 0x000fe20008000000 */
[----:B------:R-:W-:Y:S02]  /*1570*/  USHF.R.U32.HI UR10, URZ, UR25, UR10 ;  /* 0x00000019ff0a7299 */ /* 0x000fe4000801160a */
[----:B------:R-:W-:Y:S02]  /*1580*/  @UP2 USHF.R.U32.HI UR12, URZ, UR17, UR6 ;  /* 0x00000011ff0c2299 */ /* 0x000fe40008011606 */
[----:B------:R-:W-:Y:S02]  /*1590*/  USEL UR4, UR20, UR14, !UP0 ;  /* 0x0000000e14047287 */ /* 0x000fe4000c000000 */
[----:B------:R-:W-:Y:S02]  /*15a0*/  UIMAD UR6, UR5, UR18, URZ ;  /* 0x00000012050672a4 */ /* 0x000fe4000f8e02ff */
[----:B------:R-:W-:Y:S02]  /*15b0*/  USEL UR5, UR21, UR10, !UP1 ;  /* 0x0000000a15057287 */ /* 0x000fe4000c800000 */
[----:B------:R-:W-:-:S02]  /*15c0*/  UIMAD UR8, UR12, UR18, URZ ;  /* 0x000000120c0872a4 */ /* 0x000fc4000f8e02ff */
[----:B------:R-:W-:Y:S02]  /*15d0*/  UISETP.GE.AND UP0, UPT, UR4, UR6, UPT ;  /* 0x000000060400728c */ /* 0x000fe4000bf06270 */
[----:B------:R-:W-:Y:S02]  /*15e0*/  UIMAD.WIDE.U32 UR6, UR4, UR16, URZ ;  /* 0x00000010040672a5 */ /* 0x000fe4000f8e00ff */
[----:B------:R-:W-:Y:S02]  /*15f0*/  UISETP.GE.OR UP0, UPT, UR5, UR8, UP0 ;  /* 0x000000080500728c */ /* 0x000fe40008706670 */
[----:B------:R-:W-:Y:S02]  /*1600*/  UIMAD.WIDE.U32 UR8, UR5, UR16, URZ ;  /* 0x00000010050872a5 */ /* 0x000fe4000f8e00ff */
[----:B------:R-:W-:Y:S02]  /*1610*/  USHF.R.U32.HI UR7, URZ, UR17, UR7 ;  /* 0x00000011ff077299 */ /* 0x000fe40008011607 */
[----:B------:R-:W-:-:S02]  /*1620*/  UIADD3 UR10, UPT, UPT, -UR4, URZ, URZ ;  /* 0x000000ff040a7290 */ /* 0x000fc4000fffe1ff */
[----:B------:R-:W-:Y:S02]  /*1630*/  USEL UR7, UR4, UR7, !UP2 ;  /* 0x0000000704077287 */ /* 0x000fe4000d000000 */
[----:B------:R-:W-:Y:S01]  /*1640*/  UIADD3 UR16, UPT, UPT, -UR5, URZ, URZ ;  /* 0x000000ff05107290 */ /* 0x000fe2000fffe1ff */
[----:B------:R-:W-:Y:S01]  /*1650*/  @!UP0 UMOV UR6, UR9 ;  /* 0x0000000900068c82 */ /* 0x000fe20008000000 */
[----:B------:R-:W-:Y:S02]  /*1660*/  UIADD3 UR8, UPT, UPT, -UR7, URZ, URZ ;  /* 0x000000ff07087290 */ /* 0x000fe4000fffe1ff */
[----:B------:R-:W-:Y:S02]  /*1670*/  @!UP0 USHF.R.U32.HI UR6, URZ, UR17, UR6 ;  /* 0x00000011ff068299 */ /* 0x000fe40008011606 */
[----:B------:R-:W-:Y:S02]  /*1680*/  UIMAD UR8, UR18, UR8, UR4 ;  /* 0x00000008120872a4 */ /* 0x000fe4000f8e0204 */
[----:B------:R-:W-:-:S02]  /*1690*/  @!UP0 USEL UR6, UR5, UR6, !UP2 ;  /* 0x0000000605068287 */ /* 0x000fc4000d000000 */
[----:B------:R-:W-:Y:S02]  /*16a0*/  UIMAD UR20, UR26, UR10, UR20 ;  /* 0x0000000a1a1472a4 */ /* 0x000fe4000f8e0214 */
[----:B------:R-:W-:Y:S02]  /*16b0*/  @!UP0 UIADD3 UR7, UPT, UPT, UR7, -UR6, URZ ;  /* 0x8000000607078290 */ /* 0x000fe4000fffe0ff */
[----:B------:R-:W-:Y:S02]  /*16c0*/  @!UP0 UIMAD UR6, UR8, UR12, UR6 ;  /* 0x0000000c080682a4 */ /* 0x000fe4000f8e0206 */
[----:B------:R-:W-:Y:S02]  /*16d0*/  @!UP0 UIMAD UR4, UR7, UR18, UR5 ;  /* 0x00000012070482a4 */ /* 0x000fe4000f8e0205 */
[----:B------:R-:W-:Y:S02]  /*16e0*/  UIMAD UR16, UR22, UR16, UR21 ;  /* 0x00000010161072a4 */ /* 0x000fe4000f8e0215 */
[----:B------:R-:W-:Y:S01]  /*16f0*/  UIMAD UR20, UR4, UR26, UR20 ;  /* 0x0000001a041472a4 */ /* 0x000fe2000f8e0214 */
[----:B------:R-:W-:-:S02]  /*1700*/  @!UP0 UMOV UR5, UR6 ;  /* 0x0000000600058c82 */ /* 0x000fc40008000000 */
[----:B------:R-:W-:-:S12]  /*1710*/  UIMAD UR16, UR5, UR22, UR16 ;  /* 0x00000016051072a4 */ /* 0x000fd8000f8e0210 */
.L_x_19:
[----:B------:R-:W-:Y:S02]  /*1720*/  UISETP.NE.AND UP1, UPT, UR23, 0x1, UPT ;  /* 0x000000011700788c */ /* 0x000fe4000bf25270 */
[----:B------:R-:W-:Y:S02]  /*1730*/  UISETP.NE.AND UP0, UPT, UR13, 0x2, UPT ;  /* 0x000000020d00788c */ /* 0x000fe4000bf05270 */
[----:B------:R-:W-:Y:S02]  /*1740*/  ULOP3.LUT UR28, UR28, 0x1000, URZ, 0xc0, !UPT ;  /* 0x000010001c1c7892 */ /* 0x000fe4000f8ec0ff */
[----:B------:R-:W-:-:S03]  /*1750*/  USHF.L.U32 UR24, UR29, UR19, URZ ;  /* 0x000000131d187299 */ /* 0x000fc600080006ff */
[----:B------:R-:W-:Y:S09]  /*1760*/  BRA.U UP1, `(.L_x_20) ;  /* 0x0000000101447547 */ /* 0x000ff2000b800000 */
[----:B------:R-:W1:Y:S01]  /*1770*/  LDCU.128 UR8, c[0x0][0xb10] ;  /* 0x00016200ff0877ac */ /* 0x000e620008000c00 */
[----:B------:R-:W2:Y:S01]  /*1780*/  LDCU UR12, c[0x0][0xb0c] ;  /* 0x00016180ff0c77ac */ /* 0x000ea20008000800 */
[----:B------:R-:W3:Y:S01]  /*1790*/  LDCU UR14, c[0x0][0xb20] ;  /* 0x00016400ff0e77ac */ /* 0x000ee20008000800 */
[----:B-1----:R-:W-:Y:S02]  /*17a0*/  UIMAD.WIDE.U32 UR6, UR16, UR8, URZ ;  /* 0x00000008100672a5 */ /* 0x002fe4000f8e00ff */
[----:B------:R-:W-:Y:S02]  /*17b0*/  UIMAD.WIDE.U32 UR4, UR20, UR11, URZ ;  /* 0x0000000b140472a5 */ /* 0x000fe4000f8e00ff */
[----:B--2---:R-:W-:Y:S02]  /*17c0*/  UISETP.NE.AND UP2, UPT, UR12, 0x1, UPT ;  /* 0x000000010c00788c */ /* 0x004fe4000bf45270 */
[----:B------:R-:W-:Y:S01]  /*17d0*/  UISETP.NE.AND UP1, UPT, UR10, 0x1, UPT ;  /* 0x000000010a00788c */ /* 0x000fe2000bf25270 */
[----:B------:R-:W-:-:S02]  /*17e0*/  UMOV UR6, UR7 ;  /* 0x0000000700067c82 */ /* 0x000fc40008000000 */
[----:B------:R-:W-:Y:S01]  /*17f0*/  UMOV UR4, UR5 ;  /* 0x0000000500047c82 */ /* 0x000fe20008000000 */
[----:B------:R-:W-:Y:S02]  /*1800*/  USHF.R.U32.HI UR6, URZ, UR9, UR6 ;  /* 0x00000009ff067299 */ /* 0x000fe40008011606 */
[----:B---3--:R-:W-:Y:S02]  /*1810*/  USHF.R.U32.HI UR4, URZ, UR14, UR4 ;  /* 0x0000000eff047299 */ /* 0x008fe40008011604 */
[----:B------:R-:W-:Y:S02]  /*1820*/  USEL UR5, UR16, UR6, !UP2 ;  /* 0x0000000610057287 */ /* 0x000fe4000d000000 */
[----:B------:R-:W-:-:S04]  /*1830*/  USEL UR4, UR20, UR4, !UP1 ;  /* 0x0000000414047287 */ /* 0x000fc8000c800000 */
[----:B------:R-:W-:Y:S02]  /*1840*/  UIADD3 UR6, UPT, UPT, -UR4, UR5, URZ ;  /* 0x0000000504067290 */ /* 0x000fe4000fffe1ff */
[----:B------:R-:W-:Y:S02]  /*1850*/  UIADD3 UR4, UPT, UPT, UR4, -UR5, URZ ;  /* 0x8000000504047290 */ /* 0x000fe4000fffe0ff */
[----:B------:R-:W-:Y:S02]  /*1860*/  UIMAD UR20, UR6, UR10, UR20 ;  /* 0x0000000a061472a4 */ /* 0x000fe4000f8e0214 */
[----:B------:R-:W-:-:S12]  /*1870*/  UIMAD UR16, UR4, UR12, UR16 ;  /* 0x0000000c041072a4 */ /* 0x000fd8000f8e0210 */
.L_x_20:
[----:B------:R-:W-:Y:S05]  /*1880*/  BRA.U !UP5, `(.L_x_21) ;  /* 0x000000010d0c7547 */ /* 0x000fea000b800000 */
[----:B------:R-:W-:Y:S01]  /*1890*/  UCGABAR_WAIT ;  /* 0x0000000000007dc7 */ /* 0x000fe20008000000 */
[----:B------:R-:W-:Y:S01]  /*18a0*/  CCTL.IVALL ;  /* 0x00000000ff00798f */ /* 0x000fe20002000000 */
[----:B------:R-:W-:Y:S05]  /*18b0*/  BRA `(.L_x_22) ;  /* 0x0000000000047947 */ /* 0x000fea0003800000 */
.L_x_21:
[----:B------:R-:W-:Y:S06]  /*18c0*/  BAR.SYNC.DEFER_BLOCKING 0x0 ;  /* 0x0000000000007b1d */ /* 0x000fec0000010000 */
.L_x_22:
[----:B------:R-:W-:Y:S05]  /*18d0*/  BRA.U UP0, `(.L_x_23) ;  /* 0x0000001900887547 */ /* 0x000fea000b800000 */
[----:B------:R-:W1:Y:S01]  /*18e0*/  LDCU UR6, c[0x0][0x38c] ;  /* 0x00007180ff0677ac */ /* 0x000e620008000800 */
[----:B------:R-:W-:Y:S01]  /*18f0*/  PLOP3.LUT P1, PT, PT, PT, UP3, 0x80, 0x8 ;  /* 0x000000000008781c */ /* 0x000fe20003f2f038 */
[----:B------:R-:W-:Y:S01]  /*1900*/  IMAD.MOV.U32 R12, RZ, RZ, 0x1 ;  /* 0x00000001ff0c7424 */ /* 0x000fe200078e00ff */
[----:B------:R-:W-:Y:S01]  /*1910*/  ISETP.NE.AND P2, PT, R0, RZ, P3 ;  /* 0x000000ff0000720c */ /* 0x000fe20001f45270 */
[----:B------:R-:W-:Y:S01]  /*1920*/  USHF.L.U32 UR7, UR21, 0x7, URZ ;  /* 0x0000000715077899 */ /* 0x000fe200080006ff */
[----:B------:R-:W-:Y:S01]  /*1930*/  PLOP3.LUT P1, PT, P1, PT, PT, 0x8, 0x80 ;  /* 0x000000000080781c */ /* 0x000fe20000f2e170 */
[----:B------:R-:W-:Y:S01]  /*1940*/  UMOV UR8, 0x400 ;  /* 0x0000040000087882 */ /* 0x000fe20000000000 */
[----:B------:R-:W-:Y:S01]  /*1950*/  UISETP.NE.AND UP1, UPT, UR13, URZ, UPT ;  /* 0x000000ff0d00728c */ /* 0x000fe2000bf25270 */
[----:B------:R-:W-:Y:S01]  /*1960*/  CS2R R10, SRZ ;  /* 0x00000000000a7805 */ /* 0x000fe2000001ff00 */
[----:B------:R-:W-:Y:S01]  /*1970*/  USHF.L.U32 UR46, UR21, 0x6, URZ ;  /* 0x00000006152e7899 */ /* 0x000fe200080006ff */
[----:B------:R-:W-:Y:S01]  /*1980*/  IMAD.MOV.U32 R9, RZ, RZ, RZ ;  /* 0x000000ffff097224 */ /* 0x000fe200078e00ff */
[----:B------:R-:W-:Y:S01]  /*1990*/  ULEA UR13, UR48, UR8, 0x18 ;  /* 0x00000008300d7291 */ /* 0x000fe2000f8ec0ff */
[----:B------:R-:W-:Y:S01]  /*19a0*/  IMAD.MOV.U32 R8, RZ, RZ, 0x1 ;  /* 0x00000001ff087424 */ /* 0x000fe200078e00ff */
[----:B------:R-:W2:Y:S01]  /*19b0*/  LDCU UR39, c[0x0][0x370] ;  /* 0x00006e00ff2777ac */ /* 0x000ea20008000800 */
[----:B------:R-:W-:-:S02]  /*19c0*/  USEL UR21, UR43, 0x2, UP1 ;  /* 0x000000022b157887 */ /* 0x000fc40008800000 */
[----:B-1----:R-:W-:Y:S02]  /*19d0*/  UIADD3 UR5, UPT, UPT, UR6, 0x3f, URZ ;  /* 0x0000003f06057890 */ /* 0x002fe4000fffe0ff */
[----:B------:R-:W-:Y:S02]  /*19e0*/  UIADD3 UR47, UPT, UPT, UR6, 0x7e, URZ ;  /* 0x0000007e062f7890 */ /* 0x000fe4000fffe0ff */
[----:B------:R-:W-:Y:S01]  /*19f0*/  USHF.R.S32.HI UR4, URZ, 0x1f, UR5 ;  /* 0x0000001fff047899 */ /* 0x000fe20008011405 */
[----:B------:R-:W1:Y:S03]  /*1a00*/  LDCU.64 UR26, c[0x0][0x348] ;  /* 0x00006900ff1a77ac */ /* 0x000e660008000a00 */
[----:B------:R-:W-:Y:S02]  /*1a10*/  ULEA.HI UR4, UR4, UR5, URZ, 0x6 ;  /* 0x0000000504047291 */ /* 0x000fe4000f8f30ff */
[----:B------:R-:W-:-:S02]  /*1a20*/  UIADD3 UR5, UPT, UPT, UR6, -0x1, URZ ;  /* 0xffffffff06057890 */ /* 0x000fc4000fffe0ff */
[----:B------:R-:W-:Y:S02]  /*1a30*/  USHF.R.S32.HI UR41, URZ, 0x6, UR4 ;  /* 0x00000006ff297899 */ /* 0x000fe40008011404 */
[----:B------:R-:W-:Y:S02]  /*1a40*/  UISETP.GE.U32.AND UP2, UPT, UR5, -0x7f, UPT ;  /* 0xffffff810500788c */ /* 0x000fe4000bf46070 */
[----:B------:R-:W-:Y:S02]  /*1a50*/  UISETP.LT.U32.AND UP0, UPT, UR41, 0x10, UPT ;  /* 0x000000102900788c */ /* 0x000fe4000bf01070 */
[----:B------:R-:W-:Y:S02]  /*1a60*/  ULOP3.LUT UR5, UR7, 0x80, URZ, 0xc0, !UPT ;  /* 0x0000008007057892 */ /* 0x000fe4000f8ec0ff */
[----:B------:R-:W-:Y:S01]  /*1a70*/  USEL UR40, UR41, 0x10, UP0 ;  /* 0x0000001029287887 */ /* 0x000fe20008000000 */
[----:B------:R-:W3:Y:S03]  /*1a80*/  LDCU UR38, c[0x0][0x374] ;  /* 0x00006e80ff2677ac */ /* 0x000ee60008000800 */
[----:B------:R-:W-:-:S02]  /*1a90*/  UIADD3 UR4, UPT, UPT, UR40, -0x1, URZ ;  /* 0xffffffff28047890 */ /* 0x000fc4000fffe0ff */
[----:B------:R-:W-:Y:S02]  /*1aa0*/  @UP2 UIADD3 UR4, UPT, UPT, UR40, URZ, URZ ;  /* 0x000000ff28042290 */ /* 0x000fe4000fffe0ff */
[----:B------:R-:W-:Y:S02]  /*1ab0*/  ULOP3.LUT UR46, UR46, 0x40, URZ, 0xc0, !UPT ;  /* 0x000000402e2e7892 */ /* 0x000fe4000f8ec0ff */
[----:B------:R-:W-:Y:S02]  /*1ac0*/  UIADD3 UR30, UPT, UPT, UR13, 0x8400, UR28 ;  /* 0x000084000d1e7890 */ /* 0x000fe4000fffe01c */
[----:B------:R-:W-:Y:S02]  /*1ad0*/  ULEA.HI UR44, UR28, UR5, URZ, 0x1a ;  /* 0x000000051c2c7291 */ /* 0x000fe4000f8fd0ff */
[----:B------:R-:W-:Y:S02]  /*1ae0*/  UIADD3 UR45, UPT, UPT, UR41, -UR40, URZ ;  /* 0x80000028292d7290 */ /* 0x000fe4000fffe0ff */
[----:B------:R-:W-:-:S02]  /*1af0*/  UIADD3 UR29, UPT, UPT, UR4, 0x1, URZ ;  /* 0x00000001041d7890 */ /* 0x000fc4000fffe0ff */
[----:B------:R-:W-:Y:S01]  /*1b00*/  UIADD3 UR43, UPT, UPT, -UR4, URZ, URZ ;  /* 0x000000ff042b7290 */ /* 0x000fe2000fffe1ff */
[----:B-123--:R-:W-:-:S11]  /*1b10*/  UMOV UR6, URZ ;  /* 0x000000ff00067c82 */ /* 0x00efd60008000000 */
.L_x_43:
[----:B------:R-:W-:-:S09]  /*1b20*/  UISETP.NE.AND UP0, UPT, UR48, URZ, UPT ;  /* 0x000000ff3000728c */ /* 0x000fd2000bf05270 */
[----:B-1----:R-:W-:Y:S05]  /*1b30*/  BRA.U UP0, `(.L_x_24) ;  /* 0x0000000100287547 */ /* 0x002fea000b800000 */
[----:B------:R-:W-:Y:S02]  /*1b40*/  LEA R0, R9, UR13, 0x3 ;  /* 0x0000000d09007c11 */ /* 0x000fe4000f8e18ff */
[----:B------:R-:W-:-:S04]  /*1b50*/  SHF.L.U32 R3, R8, 0x1f, RZ ;  /* 0x0000001f08037819 */ /* 0x000fc800000006ff */
[----:B------:R-:W1:Y:S02]  /*1b60*/  SYNCS.PHASECHK.TRANS64.TRYWAIT P0, [R0+URZ+0x1a0], R3 ;  /* 0x0001a003000075a7 */ /* 0x000e6400080011ff */
[----:B-1----:R-:W-:Y:S05]  /*1b70*/  @!P0 BRA `(.L_x_25) ;  /* 0x0000007800a08947 */ /* 0x002fea0003800000 */
.L_x_137:
[----:B------:R2:W-:Y:S01]  /*1b80*/  SYNCS.ARRIVE.TRANS64.A1T0 RZ, [R0+URZ+0x190], RZ ;  /* 0x000190ff00ff79a7 */ /* 0x0005e200081000ff */
[----:B------:R-:W-:-:S05]  /*1b90*/  VIADD R9, R9, 0x1 ;  /* 0x0000000109097836 */ /* 0x000fca0000000000 */
[----:B------:R-:W-:-:S04]  /*1ba0*/  ISETP.NE.AND P0, PT, R9, 0x2, PT ;  /* 0x000000020900780c */ /* 0x000fc80003f05270 */
[----:B-1----:R-:W-:Y:S02]  /*1bb0*/  SEL R3, RZ, 0x1, P0 ;  /* 0x00000001ff037807 */ /* 0x002fe40000000000 */
[----:B------:R-:W-:Y:S02]  /*1bc0*/  SEL R9, R9, RZ, P0 ;  /* 0x000000ff09097207 */ /* 0x000fe40000000000 */
[----:B------:R-:W-:-:S07]  /*1bd0*/  LOP3.LUT R8, R8, R3, RZ, 0x3c, !PT ;  /* 0x0000000308087212 */ /* 0x000fce00078e3cff */
.L_x_24:
[----:B------:R-:W-:Y:S01]  /*1be0*/  ULEA UR4, UR6, UR13, 0x3 ;  /* 0x0000000d06047291 */ /* 0x000fe2000f8e18ff */
[----:B--2---:R-:W-:Y:S01]  /*1bf0*/  SHF.L.U32 R0, R12, 0x1f, RZ ;  /* 0x0000001f0c007819 */ /* 0x004fe200000006ff */
[----:B------:R-:W-:Y:S02]  /*1c00*/  UISETP.GE.U32.AND UP0, UPT, UR47, 0x7f, UPT ;  /* 0x0000007f2f00788c */ /* 0x000fe4000bf06070 */
[----:B------:R-:W-:Y:S01]  /*1c10*/  ULEA UR11, UR20, UR46, 0x7 ;  /* 0x0000002e140b7291 */ /* 0x000fe2000f8e38ff */
[----:B------:R-:W-:-:S04]  /*1c20*/  UMOV UR7, URZ ;  /* 0x000000ff00077c82 */ /* 0x000fc80008000000 */
[----:B------:R1:W2:Y:S01]  /*1c30*/  SYNCS.PHASECHK.TRANS64.TRYWAIT P0, [UR4+0x80], R0 ;  /* 0x00008000ff0075a7 */ /* 0x0002a20008001104 */
[----:B------:R-:W-:-:S04]  /*1c40*/  ULEA.HI UR4, UR16, UR16, URZ, 0x1 ;  /* 0x0000001010047291 */ /* 0x000fc8000f8f08ff */
[----:B------:R-:W-:-:S04]  /*1c50*/  USHF.L.U32 UR4, UR4, 0x7, URZ ;  /* 0x0000000704047899 */ /* 0x000fc800080006ff */
[----:B------:R-:W-:-:S04]  /*1c60*/  ULOP3.LUT UR35, UR4, 0xffffff00, URZ, 0xc0, !UPT ;  /* 0xffffff0004237892 */ /* 0x000fc8000f8ec0ff */
[----:B------:R-:W-:Y:S01]  /*1c70*/  UIADD3 UR35, UPT, UPT, UR44, UR35, URZ ;  /* 0x000000232c237290 */ /* 0x000fe2000fffe0ff */
[----:B------:R-:W-:Y:S11]  /*1c80*/  BRA.U !UP0, `(.L_x_26) ;  /* 0x0000000108c47547 */ /* 0x000ff6000b800000 */
[----:B------:R-:W-:Y:S01]  /*1c90*/  UMOV UR16, UR43 ;  /* 0x0000002b00107c82 */ /* 0x000fe20008000000 */
[----:B------:R-:W-:Y:S01]  /*1ca0*/  UMOV UR4, UR6 ;  /* 0x0000000600047c82 */ /* 0x000fe20008000000 */
[----:B------:R-:W-:-:S05]  /*1cb0*/  UMOV UR34, URZ ;  /* 0x000000ff00227c82 */ /* 0x000fca0008000000 */
.L_x_32:
[----:B------:R-:W-:Y:S01]  /*1cc0*/  ULEA UR33, UR4, UR13, 0x3 ;  /* 0x0000000d04217291 */ /* 0x000fe2000f8e18ff */
[----:B------:R-:W-:Y:S01]  /*1cd0*/  @P3 MOV R2, 0x6000 ;  /* 0x0000600000023802 */ /* 0x000fe20000000f00 */
[----:B--234-:R-:W-:Y:S10]  /*1ce0*/  @P0 BRA `(.L_x_27) ;  /* 0x00000000000c0947 */ /* 0x01cff40003800000 */
[----:B------:R-:W-:-:S04]  /*1cf0*/  SHF.L.U32 R3, R12, 0x1f, RZ ;  /* 0x0000001f0c037819 */ /* 0x000fc800000006ff */
[----:B------:R-:W2:Y:S02]  /*1d00*/  SYNCS.PHASECHK.TRANS64.TRYWAIT P0, [UR33+0x80], R3 ;  /* 0x00008003ff0075a7 */ /* 0x000ea40008001121 */
[----:B--2---:R-:W-:Y:S05]  /*1d10*/  @!P0 BRA `(.L_x_28) ;  /* 0x00000078004c8947 */ /* 0x004fea0003800000 */
.L_x_27:
[----:B------:R2:W-:Y:S01]  /*1d20*/  @P3 SYNCS.ARRIVE.TRANS64 RZ, [UR33], R2 ;  /* 0x00000002ffff39a7 */ /* 0x0005e20008000021 */
[----:B------:R-:W-:Y:S02]  /*1d30*/  ULOP3.LUT UR5, UR21, 0x2, URZ, 0xfc, !UPT ;  /* 0x0000000215057892 */ /* 0x000fe4000f8efcff */
[----:B------:R-:W-:Y:S02]  /*1d40*/  UIADD3 UR16, UPT, UPT, UR16, 0x1, URZ ;  /* 0x0000000110107890 */ /* 0x000fe4000fffe0ff */
[----:B------:R-:W-:Y:S02]  /*1d50*/  UISETP.NE.AND UP0, UPT, UR5, 0x2, UPT ;  /* 0x000000020500788c */ /* 0x000fe4000bf05270 */
[----:B------:R-:W-:-:S07]  /*1d60*/  UISETP.NE.AND UP2, UPT, UR16, 0x1, UPT ;  /* 0x000000011000788c */ /* 0x000fce000bf45270 */
[----:B------:R-:W-:Y:S05]  /*1d70*/  BRA.U UP0, `(.L_x_29) ;  /* 0x0000000100047547 */ /* 0x000fea000b800000 */
[----:B------:R-:W-:Y:S05]  /*1d80*/  BPT.TRAP 0x1 ;  /* 0x000000040000795c */ /* 0x000fea0000300000 */
.L_x_29:
[----:B------:R-:W-:Y:S04]  /*1d90*/  BSSY.RECONVERGENT B0, `(.L_x_30) ;  /* 0x0000003000007945 */ /* 0x000fe80003800200 */
[----:B------:R-:W-:Y:S05]  /*1da0*/  @!P2 BRA `(.L_x_31) ;  /* 0x000000000004a947 */ /* 0x000fea0003800000 */
[----:B------:R-:W-:Y:S05]  /*1db0*/  BPT.TRAP 0x1 ;  /* 0x000000040000795c */ /* 0x000fea0000300000 */
.L_x_31:
[----:B------:R-:W-:Y:S05]  /*1dc0*/  BSYNC.RECONVERGENT B0 ;  /* 0x0000000000007941 */ /* 0x000fea0003800200 */
.L_x_30:
[----:B------:R-:W-:Y:S02]  /*1dd0*/  UIADD3 UR5, UPT, UPT, UR4, 0x1, URZ ;  /* 0x0000000104057890 */ /* 0x000fe4000fffe0ff */
[----:B------:R-:W-:Y:S02]  /*1de0*/  ULEA UR32, UR4, UR28, 0xd ;  /* 0x0000001c04207291 */ /* 0x000fe4000f8e68ff */
[----:B------:R-:W-:Y:S02]  /*1df0*/  UISETP.NE.AND UP0, UPT, UR5, 0x10, UPT ;  /* 0x000000100500788c */ /* 0x000fe4000bf05270 */
[----:B------:R-:W-:Y:S02]  /*1e00*/  UIADD3 UR14, UP1, UPT, UR26, 0x80, URZ ;  /* 0x000000801a0e7890 */ /* 0x000fe4000ff3e0ff */
[----:B------:R-:W-:Y:S02]  /*1e10*/  USEL UR7, URZ, 0x1, UP0 ;  /* 0x00000001ff077887 */ /* 0x000fe40008000000 */
[----:B------:R-:W-:-:S02]  /*1e20*/  USEL UR6, UR5, URZ, UP0 ;  /* 0x000000ff05067287 */ /* 0x000fc40008000000 */
[----:B------:R-:W-:Y:S02]  /*1e30*/  ULEA UR8, UR4, UR13, 0xc ;  /* 0x0000000d04087291 */ /* 0x000fe4000f8e60ff */
[----:B------:R-:W-:Y:S01]  /*1e40*/  ULEA UR5, UR6, UR13, 0x3 ;  /* 0x0000000d06057291 */ /* 0x000fe2000f8e18ff */
[----:B------:R-:W-:Y:S01]  /*1e50*/  LOP3.LUT R12, R12, UR7, RZ, 0x3c, !PT ;  /* 0x000000070c0c7c12 */ /* 0x000fe2000f8e3cff */
[----:B------:R-:W-:Y:S02]  /*1e60*/  UIADD3 UR4, UP0, UPT, UR26, 0x180, URZ ;  /* 0x000001801a047890 */ /* 0x000fe4000ff1e0ff */
[----:B------:R-:W-:Y:S01]  /*1e70*/  ULOP3.LUT UR33, UR33, 0xfefffff8, URZ, 0xc0, !UPT ;  /* 0xfefffff821217892 */ /* 0x000fe2000f8ec0ff */
[----:B-1----:R-:W-:Y:S01]  /*1e80*/  SHF.L.U32 R0, R12, 0x1f, RZ ;  /* 0x0000001f0c007819 */ /* 0x002fe200000006ff */
[----:B------:R-:W-:Y:S02]  /*1e90*/  UIADD3.X UR15, UPT, UPT, URZ, UR27, URZ, UP1, !UPT ;  /* 0x0000001bff0f7290 */ /* 0x000fe40008ffe4ff */
[----:B------:R-:W-:Y:S01]  /*1ea0*/  UIADD3 UR32, UPT, UPT, UR13, 0x8400, UR32 ;  /* 0x000084000d207890 */ /* 0x000fe2000fffe020 */
[----:B------:R3:W4:Y:S01]  /*1eb0*/  SYNCS.PHASECHK.TRANS64.TRYWAIT P0, [UR5+0x80], R0 ;  /* 0x00008000ff0075a7 */ /* 0x0007220008001105 */
[----:B------:R-:W-:-:S02]  /*1ec0*/  UPRMT UR7, URZ, 0x5410, UR24 ;  /* 0x00005410ff077896 */ /* 0x000fc40008000018 */
[----:B------:R-:W-:Y:S02]  /*1ed0*/  UIADD3 UR8, UPT, UPT, UR8, 0x28400, URZ ;  /* 0x0002840008087890 */ /* 0x000fe4000fffe0ff */
[----:B------:R-:W-:Y:S01]  /*1ee0*/  UIADD3.X UR5, UPT, UPT, URZ, UR27, URZ, UP0, !UPT ;  /* 0x0000001bff057290 */ /* 0x000fe200087fe4ff */
[----:B------:R-:W-:Y:S01]  /*1ef0*/  UMOV UR18, 0x0 ;  /* 0x0000000000127882 */ /* 0x000fe20000000000 */
[----:B------:R-:W-:Y:S01]  /*1f00*/  UMOV UR19, 0x10000000 ;  /* 0x1000000000137882 */ /* 0x000fe20000000000 */
[----:B------:R-:W-:Y:S01]  /*1f10*/  UMOV UR10, UR34 ;  /* 0x00000022000a7c82 */ /* 0x000fe20008000000 */
[----:B------:R-:W-:Y:S01]  /*1f20*/  UMOV UR12, UR36 ;  /* 0x00000024000c7c82 */ /* 0x000fe20008000000 */
[----:B------:R-:W-:Y:S01]  /*1f30*/  UMOV UR9, UR33 ;  /* 0x0000002100097c82 */ /* 0x000fe20008000000 */
[----:B------:R1:W-:Y:S03]  /*1f40*/  UTMALDG.3D.MULTICAST.2CTA [UR32], [UR14], UR7, desc[UR18] ;  /* 0x000012200e0073b4 */ /* 0x0003e60008211807 */
[----:B------:R2:W-:Y:S01]  /*1f50*/  UTMALDG.3D.2CTA [UR8], [UR4], desc[UR18] ;  /* 0x00001208040075b4 */ /* 0x0005e20008211000 */
[----:B-1----:R-:W-:Y:S01]  /*1f60*/  UIADD3 UR34, UPT, UPT, UR34, 0x40, URZ ;  /* 0x0000004022227890 */ /* 0x002fe2000fffe0ff */
[----:B------:R-:W-:Y:S01]  /*1f70*/  UMOV UR7, UR29 ;  /* 0x0000001d00077c82 */ /* 0x000fe20008000000 */
[----:B--2---:R-:W-:Y:S01]  /*1f80*/  UMOV UR4, UR6 ;  /* 0x0000000600047c82 */ /* 0x004fe20008000000 */
[----:B------:R-:W-:Y:S09]  /*1f90*/  BRA.U UP2, `(.L_x_32) ;  /* 0xfffffffd02487547 */ /* 0x000ff2000b83ffff */
.L_x_26:
[----:B------:R-:W-:Y:S01]  /*1fa0*/  ULEA UR4, UR6, UR13, 0x3 ;  /* 0x0000000d06047291 */ /* 0x000fe2000f8e18ff */
[----:B-1-3--:R-:W-:Y:S01]  /*1fb0*/  SHF.L.U32 R0, R12, 0x1f, RZ ;  /* 0x0000001f0c007819 */ /* 0x00afe200000006ff */
[----:B------:R-:W-:Y:S01]  /*1fc0*/  @!P1 SYNCS.ARRIVE.TRANS64.A1T0 RZ, [UR13+0x128], RZ ;  /* 0x000128ffffff99a7 */ /* 0x000fe2000810000d */
[----:B------:R-:W-:-:S06]  /*1fd0*/  UISETP.GT.AND UP0, UPT, UR41, UR40, UPT ;  /* 0x000000282900728c */ /* 0x000fcc000bf04270 */
[----:B--2-4-:R1:W2:Y:S03]  /*1fe0*/  SYNCS.PHASECHK.TRANS64.TRYWAIT P0, [UR4+0x80], R0 ;  /* 0x00008000ff0075a7 */ /* 0x0142a60008001104 */
[----:B------:R-:W-:Y:S05]  /*1ff0*/  BRA.U !UP0, `(.L_x_33) ;  /* 0x0000000108c07547 */ /* 0x000fea000b800000 */
[----:B------:R-:W-:Y:S01]  /*2000*/  UIADD3 UR25, UPT, UPT, UR45, UR7, URZ ;  /* 0x000000072d197290 */ /* 0x000fe2000fffe0ff */
[----:B------:R-:W-:-:S11]  /*2010*/  UMOV UR4, UR6 ;  /* 0x0000000600047c82 */ /* 0x000fd60008000000 */
.L_x_39:
[----:B------:R-:W-:Y:S01]  /*2020*/  ULEA UR17, UR4, UR13, 0x3 ;  /* 0x0000000d04117291 */ /* 0x000fe2000f8e18ff */
[----:B--2---:R-:W-:Y:S01]  /*2030*/  @P3 MOV R2, 0x6000 ;  /* 0x0000600000023802 */ /* 0x004fe20000000f00 */
[----:B--2-4-:R-:W-:Y:S10]  /*2040*/  @P0 BRA `(.L_x_34) ;  /* 0x00000000000c0947 */ /* 0x014ff40003800000 */
[----:B------:R-:W-:-:S04]  /*2050*/  SHF.L.U32 R3, R12, 0x1f, RZ ;  /* 0x0000001f0c037819 */ /* 0x000fc800000006ff */
[----:B------:R-:W2:Y:S02]  /*2060*/  SYNCS.PHASECHK.TRANS64.TRYWAIT P0, [UR17+0x80], R3 ;  /* 0x00008003ff0075a7 */ /* 0x000ea40008001111 */
[----:B--2---:R-:W-:Y:S05]  /*2070*/  @!P0 BRA `(.L_x_35) ;  /* 0x00000074008c8947 */ /* 0x004fea0003800000 */
.L_x_34:
[----:B------:R2:W-:Y:S01]  /*2080*/  @P3 SYNCS.ARRIVE.TRANS64 RZ, [UR17], R2 ;  /* 0x00000002ffff39a7 */ /* 0x0005e20008000011 */
[----:B------:R-:W-:-:S04]  /*2090*/  ULOP3.LUT UR5, UR21, 0x2, URZ, 0xfc, !UPT ;  /* 0x0000000215057892 */ /* 0x000fc8000f8efcff */
[----:B------:R-:W-:-:S09]  /*20a0*/  UISETP.NE.AND UP0, UPT, UR5, 0x2, UPT ;  /* 0x000000020500788c */ /* 0x000fd2000bf05270 */
[----:B------:R-:W-:Y:S05]  /*20b0*/  BRA.U UP0, `(.L_x_36) ;  /* 0x0000000100047547 */ /* 0x000fea000b800000 */
[----:B------:R-:W-:Y:S05]  /*20c0*/  BPT.TRAP 0x1 ;  /* 0x000000040000795c */ /* 0x000fea0000300000 */
.L_x_36:
[----:B------:R-:W-:Y:S04]  /*20d0*/  BSSY.RECONVERGENT B0, `(.L_x_37) ;  /* 0x0000003000007945 */ /* 0x000fe80003800200 */
[----:B------:R-:W-:Y:S05]  /*20e0*/  @!P2 BRA `(.L_x_38) ;  /* 0x000000000004a947 */ /* 0x000fea0003800000 */
[----:B------:R-:W-:Y:S05]  /*20f0*/  BPT.TRAP 0x1 ;  /* 0x000000040000795c */ /* 0x000fea0000300000 */
.L_x_38:
[----:B------:R-:W-:Y:S05]  /*2100*/  BSYNC.RECONVERGENT B0 ;  /* 0x0000000000007941 */ /* 0x000fea0003800200 */
.L_x_37:
[----:B------:R-:W-:Y:S02]  /*2110*/  UIADD3 UR5, UPT, UPT, UR4, 0x1, URZ ;  /* 0x0000000104057890 */ /* 0x000fe4000fffe0ff */
[----:B------:R-:W-:Y:S02]  /*2120*/  UIADD3 UR14, UP1, UPT, UR26, 0x80, URZ ;  /* 0x000000801a0e7890 */ /* 0x000fe4000ff3e0ff */
[----:B------:R-:W-:Y:S02]  /*2130*/  UISETP.NE.AND UP0, UPT, UR5, 0x10, UPT ;  /* 0x000000100500788c */ /* 0x000fe4000bf05270 */
[----:B------:R-:W-:Y:S02]  /*2140*/  ULEA UR16, UR4, UR30, 0xd ;  /* 0x0000001e04107291 */ /* 0x000fe4000f8e68ff */
[----:B------:R-:W-:Y:S02]  /*2150*/  USEL UR8, URZ, 0x1, UP0 ;  /* 0x00000001ff087887 */ /* 0x000fe40008000000 */
[----:B------:R-:W-:-:S02]  /*2160*/  USEL UR6, UR5, URZ, UP0 ;  /* 0x000000ff05067287 */ /* 0x000fc40008000000 */
[----:B------:R-:W-:Y:S02]  /*2170*/  UIADD3 UR22, UP0, UPT, UR26, 0x180, URZ ;  /* 0x000001801a167890 */ /* 0x000fe4000ff1e0ff */
[----:B------:R-:W-:Y:S01]  /*2180*/  LOP3.LUT R12, R12, UR8, RZ, 0x3c, !PT ;  /* 0x000000080c0c7c12 */ /* 0x000fe2000f8e3cff */
[----:B------:R-:W-:Y:S02]  /*2190*/  ULEA UR8, UR4, UR13, 0xc ;  /* 0x0000000d04087291 */ /* 0x000fe4000f8e60ff */
[----:B------:R-:W-:Y:S01]  /*21a0*/  ULEA UR5, UR6, UR13, 0x3 ;  /* 0x0000000d06057291 */ /* 0x000fe2000f8e18ff */
[----:B-1----:R-:W-:Y:S01]  /*21b0*/  SHF.L.U32 R0, R12, 0x1f, RZ ;  /* 0x0000001f0c007819 */ /* 0x002fe200000006ff */
[----:B------:R-:W-:Y:S02]  /*21c0*/  USHF.L.U32 UR18, UR7, 0x6, URZ ;  /* 0x0000000607127899 */ /* 0x000fe400080006ff */
[----:B------:R-:W-:Y:S02]  /*21d0*/  ULOP3.LUT UR17, UR17, 0xfefffff8, URZ, 0xc0, !UPT ;  /* 0xfefffff811117892 */ /* 0x000fe4000f8ec0ff */
[----:B------:R-:W-:-:S02]  /*21e0*/  UIADD3.X UR15, UPT, UPT, URZ, UR27, URZ, UP1, !UPT ;  /* 0x0000001bff0f7290 */ /* 0x000fc40008ffe4ff */
[----:B------:R-:W-:Y:S01]  /*21f0*/  UPRMT UR4, URZ, 0x5410, UR24 ;  /* 0x00005410ff047896 */ /* 0x000fe20008000018 */
[----:B------:R3:W4:Y:S01]  /*2200*/  SYNCS.PHASECHK.TRANS64.TRYWAIT P0, [UR5+0x80], R0 ;  /* 0x00008000ff0075a7 */ /* 0x0007220008001105 */
[----:B------:R-:W-:Y:S02]  /*2210*/  UIADD3 UR8, UPT, UPT, UR8, 0x28400, URZ ;  /* 0x0002840008087890 */ /* 0x000fe4000fffe0ff */
[----:B------:R-:W-:Y:S01]  /*2220*/  UIADD3.X UR23, UPT, UPT, URZ, UR27, URZ, UP0, !UPT ;  /* 0x0000001bff177290 */ /* 0x000fe200087fe4ff */
[----:B------:R-:W-:Y:S01]  /*2230*/  UMOV UR32, 0x0 ;  /* 0x0000000000207882 */ /* 0x000fe20000000000 */
[----:B------:R-:W-:Y:S01]  /*2240*/  UMOV UR33, 0x10000000 ;  /* 0x1000000000217882 */ /* 0x000fe20000000000 */
[----:B------:R-:W-:Y:S01]  /*2250*/  UMOV UR19, UR35 ;  /* 0x0000002300137c82 */ /* 0x000fe20008000000 */
[----:B------:R-:W-:Y:S01]  /*2260*/  UMOV UR20, UR36 ;  /* 0x0000002400147c82 */ /* 0x000fe20008000000 */
[----:B------:R-:W-:Y:S01]  /*2270*/  UMOV UR12, UR36 ;  /* 0x00000024000c7c82 */ /* 0x000fe20008000000 */
[----:B------:R-:W-:Y:S01]  /*2280*/  UMOV UR9, UR17 ;  /* 0x0000001100097c82 */ /* 0x000fe20008000000 */
[----:B------:R-:W-:Y:S01]  /*2290*/  UMOV UR10, UR18 ;  /* 0x00000012000a7c82 */ /* 0x000fe20008000000 */
[----:B------:R1:W-:Y:S01]  /*22a0*/  UTMALDG.3D.MULTICAST.2CTA [UR16], [UR14], UR4, desc[UR32] ;  /* 0x000020100e0073b4 */ /* 0x0003e20008211804 */
[----:B------:R-:W-:-:S04]  /*22b0*/  UIADD3 UR7, UPT, UPT, UR7, 0x1, URZ ;  /* 0x0000000107077890 */ /* 0x000fc8000fffe0ff */
[----:B------:R-:W-:Y:S01]  /*22c0*/  UISETP.NE.AND UP0, UPT, UR7, UR25, UPT ;  /* 0x000000190700728c */ /* 0x000fe2000bf05270 */
[----:B------:R3:W-:Y:S01]  /*22d0*/  UTMALDG.3D.2CTA [UR8], [UR22], desc[UR32] ;  /* 0x00002008160075b4 */ /* 0x0007e20008211000 */
[----:B-1----:R-:W-:-:S07]  /*22e0*/  UMOV UR4, UR6 ;  /* 0x0000000600047c82 */ /* 0x002fce0008000000 */
[----:B---3--:R-:W-:Y:S05]  /*22f0*/  BRA.U UP0, `(.L_x_39) ;  /* 0xfffffffd00487547 */ /* 0x008fea000b83ffff */
.L_x_33:
[C---:B------:R-:W-:Y:S01]  /*2300*/  LEA R3, R11.reuse, UR13, 0x3 ;  /* 0x0000000d0b037c11 */ /* 0x040fe2000f8e18ff */
[----:B------:R-:W-:Y:S01]  /*2310*/  NOP ;  /* 0x0000000000007918 */ /* 0x000fe20000000000 */
[----:B-1----:R-:W-:Y:S02]  /*2320*/  SHF.L.U32 R0, R10, 0x1f, RZ ;  /* 0x0000001f0a007819 */ /* 0x002fe400000006ff */
[----:B------:R-:W-:Y:S02]  /*2330*/  LEA R5, R11, UR13, 0x4 ;  /* 0x0000000d0b057c11 */ /* 0x000fe4000f8e20ff */
[----:B--2-4-:R-:W1:Y:S02]  /*2340*/  SYNCS.PHASECHK.TRANS64.TRYWAIT P0, [R3+URZ+0x130], R0 ;  /* 0x00013000030075a7 */ /* 0x014e6400080011ff */
[----:B-1----:R-:W-:Y:S05]  /*2350*/  @!P0 BRA `(.L_x_40) ;  /* 0x0000007000ec8947 */ /* 0x002fea0003800000 */
.L_x_140:
[----:B------:R-:W2:Y:S01]  /*2360*/  LDS.128 R4, [R5+0x1c0] ;  /* 0x0001c00005047984 */ /* 0x000ea20000000c00 */
[----:B------:R-:W-:Y:S01]  /*2370*/  UISETP.GE.AND UP0, UPT, UR42, 0x1, UPT ;  /* 0x000000012a00788c */ /* 0x000fe2000bf06270 */
[----:B------:R-:W-:Y:S01]  /*2380*/  @!PT LDS RZ, [RZ] ;  /* 0x00000000fffff984 */ /* 0x000fe20000000800 */
[----:B------:R-:W-:Y:S01]  /*2390*/  @!PT LDS RZ, [RZ] ;  /* 0x00000000fffff984 */ /* 0x000fe20000000800 */
[----:B------:R-:W-:Y:S01]  /*23a0*/  @!PT LDS RZ, [RZ] ;  /* 0x00000000fffff984 */ /* 0x000fe20000000800 */
[----:B------:R-:W-:Y:S01]  /*23b0*/  @!PT LDS RZ, [RZ] ;  /* 0x00000000fffff984 */ /* 0x000fe20000000800 */
[----:B------:R3:W-:Y:S06]  /*23c0*/  MEMBAR.ALL.CTA ;  /* 0x0000000000007992 */ /* 0x0007ec0000008000 */
[----:B---3--:R-:W3:Y:S01]  /*23d0*/  FENCE.VIEW.ASYNC.S ;  /* 0x00000000000073c6 */ /* 0x008ee20000000000 */
[----:B--2---:R-:W-:-:S13]  /*23e0*/  LOP3.LUT P0, RZ, R6, 0x1, RZ, 0xc0, !PT ;  /* 0x0000000106ff7812 */ /* 0x004fda000780c0ff */
[----:B---3--:R-:W-:Y:S01]  /*23f0*/  VOTEU.ANY UP1, P0 ;  /* 0x0000000000ff7886 */ /* 0x008fe20000020100 */
[----:B------:R-:W-:-:S13]  /*2400*/  PLOP3.LUT P0, PT, PT, PT, UP1, 0x80, 0x8 ;  /* 0x000000000008781c */ /* 0x000fda0003f0f018 */
[----:B-1----:R-:W-:Y:S02]  /*2410*/  @P0 LOP3.LUT R0, R5, 0xffff, RZ, 0xc0, !PT ;  /* 0x0000ffff05000812 */ /* 0x002fe400078ec0ff */
[----:B------:R-:W-:Y:S02]  /*2420*/  @P0 MOV R2, R4 ;  /* 0x0000000400020202 */ /* 0x000fe40000000f00 */
[----:B------:R-:W-:Y:S01]  /*2430*/  @P0 R2UR UR5, R0 ;  /* 0x00000000000502ca */ /* 0x000fe200000e0000 */
[----:B------:R-:W-:Y:S01]  /*2440*/  VIADD R0, R3, 0x140 ;  /* 0x0000014003007836 */ /* 0x000fe20000000000 */
[----:B------:R-:W-:Y:S02]  /*2450*/  @P0 SHF.R.U32.HI R4, RZ, 0x10, R5 ;  /* 0x00000010ff040819 */ /* 0x000fe40000011605 */
[----:B------:R-:W-:Y:S02]  /*2460*/  @P0 R2UR UR7, R2 ;  /* 0x00000000020702ca */ /* 0x000fe400000e0000 */
[----:B------:R-:W-:-:S02]  /*2470*/  PRMT R0, RZ, 0x654, R0 ;  /* 0x00000654ff007816 */ /* 0x000fc40000000000 */
[----:B------:R-:W-:Y:S02]  /*2480*/  @P0 R2UR UR4, R4 ;  /* 0x00000000040402ca */ /* 0x000fe400000e0000 */
[----:B------:R1:W-:Y:S03]  /*2490*/  SYNCS.ARRIVE.TRANS64.RED.A1T0 RZ, [R0+URZ], RZ ;  /* 0x000000ff00ff79a7 */ /* 0x0003e600081004ff */
[----:B------:R-:W-:-:S04]  /*24a0*/  @UP1 UMOV UR31, UR5 ;  /* 0x00000005001f1c82 */ /* 0x000fc80008000000 */
[----:B------:R-:W-:-:S04]  /*24b0*/  @UP1 UMOV UR37, UR7 ;  /* 0x0000000700251c82 */ /* 0x000fc80008000000 */
[----:B------:R-:W-:Y:S01]  /*24c0*/  @UP1 UMOV UR36, UR4 ;  /* 0x0000000400241c82 */ /* 0x000fe20008000000 */
[----:B------:R-:W-:Y:S05]  /*24d0*/  BRA.U !UP0, `(.L_x_41) ;  /* 0x0000000108d47547 */ /* 0x000fea000b800000 */
[----:B------:R-:W2:Y:S01]  /*24e0*/  LDCU.128 UR16, c[0x0][0xb10] ;  /* 0x00016200ff1077ac */ /* 0x000ea20008000c00 */
[----:B------:R-:W3:Y:S01]  /*24f0*/  LDCU UR12, c[0x0][0xb20] ;  /* 0x00016400ff0c77ac */ /* 0x000ee20008000800 */
[----:B------:R-:W4:Y:S01]  /*2500*/  LDCU UR20, c[0x0][0xb0c] ;  /* 0x00016180ff1477ac */ /* 0x000f220008000800 */
[----:B------:R-:W1:Y:S01]  /*2510*/  LDCU.64 UR8, c[0x0][0xb28] ;  /* 0x00016500ff0877ac */ /* 0x000e620008000a00 */
[----:B------:R-:W-:Y:S02]  /*2520*/  UISETP.NE.AND UP3, UPT, UR42, 0x1, UPT ;  /* 0x000000012a00788c */ /* 0x000fe4000bf65270 */
[----:B--2---:R-:W-:Y:S02]  /*2530*/  UIMAD.WIDE.U32 UR10, UR38, UR19, URZ ;  /* 0x00000013260a72a5 */ /* 0x004fe4000f8e00ff */
[----:B------:R-:W-:Y:S02]  /*2540*/  UIMAD.WIDE.U32 UR4, UR39, UR16, URZ ;  /* 0x00000010270472a5 */ /* 0x000fe4000f8e00ff */
[----:B------:R-:W-:-:S02]  /*2550*/  UISETP.NE.AND UP0, UPT, UR18, 0x1, UPT ;  /* 0x000000011200788c */ /* 0x000fc4000bf05270 */
[----:B------:R-:W-:Y:S01]  /*2560*/  UIMAD.WIDE.U32 UR22, UR31, UR19, URZ ;  /* 0x000000131f1672a5 */ /* 0x000fe2000f8e00ff */
[----:B------:R-:W-:Y:S02]  /*2570*/  UMOV UR10, UR11 ;  /* 0x0000000b000a7c82 */ /* 0x000fe40008000000 */
[----:B------:R-:W-:Y:S01]  /*2580*/  UMOV UR4, UR5 ;  /* 0x0000000500047c82 */ /* 0x000fe20008000000 */
[----:B---3--:R-:W-:Y:S02]  /*2590*/  USHF.R.U32.HI UR10, URZ, UR12, UR10 ;  /* 0x0000000cff0a7299 */ /* 0x008fe4000801160a */
[----:B----4-:R-:W-:Y:S02]  /*25a0*/  UISETP.NE.AND UP2, UPT, UR20, 0x1, UPT ;  /* 0x000000011400788c */ /* 0x010fe4000bf45270 */
[----:B------:R-:W-:Y:S02]  /*25b0*/  USHF.R.U32.HI UR4, URZ, UR17, UR4 ;  /* 0x00000011ff047299 */ /* 0x000fe40008011604 */
[----:B------:R-:W-:-:S02]  /*25c0*/  USEL UR5, UR38, UR10, !UP0 ;  /* 0x0000000a26057287 */ /* 0x000fc4000c000000 */
[----:B------:R-:W-:Y:S02]  /*25d0*/  USEL UR7, UR39, UR4, !UP2 ;  /* 0x0000000427077287 */ /* 0x000fe4000d000000 */
[----:B-1----:R-:W-:Y:S01]  /*25e0*/  UIMAD.WIDE.U32 UR10, UR5, UR8, URZ ;  /* 0x00000008050a72a5 */ /* 0x002fe2000f8e00ff */
[----:B------:R-:W-:Y:S01]  /*25f0*/  UMOV UR4, UR23 ;  /* 0x0000001700047c82 */ /* 0x000fe20008000000 */
[----:B------:R-:W-:Y:S02]  /*2600*/  UIMAD.WIDE.U32 UR14, UR37, UR16, URZ ;  /* 0x00000010250e72a5 */ /* 0x000fe4000f8e00ff */
[----:B------:R-:W-:-:S03]  /*2610*/  UIMAD.WIDE.U32 UR22, UR7, UR8, URZ ;  /* 0x00000008071672a5 */ /* 0x000fc6000f8e00ff */
[----:B------:R-:W-:Y:S01]  /*2620*/  UMOV UR10, UR11 ;  /* 0x0000000b000a7c82 */ /* 0x000fe20008000000 */
[----:B------:R-:W-:Y:S02]  /*2630*/  USHF.R.U32.HI UR4, URZ, UR12, UR4 ;  /* 0x0000000cff047299 */ /* 0x000fe40008011604 */
[----:B------:R-:W-:Y:S01]  /*2640*/  @UP3 USHF.R.U32.HI UR5, URZ, UR9, UR10 ;  /* 0x00000009ff053299 */ /* 0x000fe2000801160a */
[----:B------:R-:W-:Y:S01]  /*2650*/  UMOV UR14, UR15 ;  /* 0x0000000f000e7c82 */ /* 0x000fe20008000000 */
[----:B------:R-:W-:Y:S01]  /*2660*/  UMOV UR22, UR23 ;  /* 0x0000001700167c82 */ /* 0x000fe20008000000 */
[----:B------:R-:W-:Y:S02]  /*2670*/  USHF.R.U32.HI UR17, URZ, UR17, UR14 ;  /* 0x00000011ff117299 */ /* 0x000fe4000801160e */
[----:B------:R-:W-:Y:S02]  /*2680*/  USEL UR4, UR31, UR4, !UP0 ;  /* 0x000000041f047287 */ /* 0x000fe4000c000000 */
[----:B------:R-:W-:-:S02]  /*2690*/  @UP3 USHF.R.U32.HI UR7, URZ, UR9, UR22 ;  /* 0x00000009ff073299 */ /* 0x000fc40008011616 */
[----:B------:R-:W-:Y:S02]  /*26a0*/  UIMAD UR10, UR42, UR5, URZ ;  /* 0x000000052a0a72a4 */ /* 0x000fe4000f8e02ff */
[----:B------:R-:W-:Y:S02]  /*26b0*/  USEL UR5, UR37, UR17, !UP2 ;  /* 0x0000001125057287 */ /* 0x000fe4000d000000 */
[----:B------:R-:W-:Y:S02]  /*26c0*/  UIMAD UR12, UR42, UR7, URZ ;  /* 0x000000072a0c72a4 */ /* 0x000fe4000f8e02ff */
[----:B------:R-:W-:Y:S02]  /*26d0*/  UISETP.GE.AND UP0, UPT, UR4, UR10, UPT ;  /* 0x0000000a0400728c */ /* 0x000fe4000bf06270 */
[----:B------:R-:W-:Y:S02]  /*26e0*/  UIMAD.WIDE.U32 UR10, UR4, UR8, URZ ;  /* 0x00000008040a72a5 */ /* 0x000fe4000f8e00ff */
[----:B------:R-:W-:-:S02]  /*26f0*/  UISETP.GE.OR UP0, UPT, UR5, UR12, UP0 ;  /* 0x0000000c0500728c */ /* 0x000fc40008706670 */
[----:B------:R-:W-:Y:S02]  /*2700*/  UIMAD.WIDE.U32 UR14, UR5, UR8, URZ ;  /* 0x00000008050e72a5 */ /* 0x000fe4000f8e00ff */
[----:B------:R-:W-:Y:S01]  /*2710*/  UIADD3 UR12, UPT, UPT, -UR5, URZ, URZ ;  /* 0x000000ff050c7290 */ /* 0x000fe2000fffe1ff */
[----:B------:R-:W-:Y:S01]  /*2720*/  UMOV UR10, UR11 ;  /* 0x0000000b000a7c82 */ /* 0x000fe20008000000 */
[----:B------:R-:W-:Y:S02]  /*2730*/  UIADD3 UR11, UPT, UPT, -UR4, URZ, URZ ;  /* 0x000000ff040b7290 */ /* 0x000fe4000fffe1ff */
[----:B------:R-:W-:-:S03]  /*2740*/  USHF.R.U32.HI UR10, URZ, UR9, UR10 ;  /* 0x00000009ff0a7299 */ /* 0x000fc6000801160a */
[----:B------:R-:W-:Y:S01]  /*2750*/  @!UP0 UMOV UR8, UR15 ;  /* 0x0000000f00088c82 */ /* 0x000fe20008000000 */
[----:B------:R-:W-:Y:S02]  /*2760*/  UIMAD UR11, UR18, UR11, UR31 ;  /* 0x0000000b120b72a4 */ /* 0x000fe4000f8e021f */
[----:B------:R-:W-:Y:S02]  /*2770*/  USEL UR10, UR4, UR10, !UP3 ;  /* 0x0000000a040a7287 */ /* 0x000fe4000d800000 */
[----:B------:R-:W-:Y:S02]  /*2780*/  @!UP0 USHF.R.U32.HI UR8, URZ, UR9, UR8 ;  /* 0x00000009ff088299 */ /* 0x000fe40008011608 */
[----:B------:R-:W-:Y:S02]  /*2790*/  UIADD3 UR9, UPT, UPT, -UR10, URZ, URZ ;  /* 0x000000ff0a097290 */ /* 0x000fe4000fffe1ff */
[----:B------:R-:W-:Y:S02]  /*27a0*/  @!UP0 USEL UR8, UR5, UR8, !UP3 ;  /* 0x0000000805088287 */ /* 0x000fe4000d800000 */
[----:B------:R-:W-:-:S02]  /*27b0*/  UIMAD UR9, UR42, UR9, UR4 ;  /* 0x000000092a0972a4 */ /* 0x000fc4000f8e0204 */
[----:B------:R-:W-:Y:S02]  /*27c0*/  @!UP0 UIADD3 UR10, UPT, UPT, UR10, -UR8, URZ ;  /* 0x800000080a0a8290 */ /* 0x000fe4000fffe0ff */
[----:B------:R-:W-:Y:S02]  /*27d0*/  @!UP0 UIMAD UR8, UR9, UR7, UR8 ;  /* 0x00000007090882a4 */ /* 0x000fe4000f8e0208 */
[----:B------:R-:W-:Y:S02]  /*27e0*/  @!UP0 UIMAD UR4, UR42, UR10, UR5 ;  /* 0x0000000a2a0482a4 */ /* 0x000fe4000f8e0205 */
[----:B------:R-:W-:Y:S02]  /*27f0*/  UIMAD UR7, UR20, UR12, UR37 ;  /* 0x0000000c140772a4 */ /* 0x000fe4000f8e0225 */
[----:B------:R-:W-:Y:S01]  /*2800*/  UIMAD UR31, UR4, UR18, UR11 ;  /* 0x00000012041f72a4 */ /* 0x000fe2000f8e020b */
[----:B------:R-:W-:Y:S02]  /*2810*/  @!UP0 UMOV UR5, UR8 ;  /* 0x0000000800058c82 */ /* 0x000fe40008000000 */
[----:B------:R-:W-:-:S12]  /*2820*/  UIMAD UR37, UR5, UR20, UR7 ;  /* 0x00000014052572a4 */ /* 0x000fd8000f8e0207 */
.L_x_41:
[----:B------:R-:W2:Y:S02]  /*2830*/  LDCU UR4, c[0x0][0xb30] ;  /* 0x00016600ff0477ac */ /* 0x000ea40008000800 */
[----:B--2---:R-:W-:-:S09]  /*2840*/  UISETP.NE.AND UP0, UPT, UR4, 0x1, UPT ;  /* 0x000000010400788c */ /* 0x004fd2000bf05270 */
[----:B------:R-:W-:Y:S05]  /*2850*/  BRA.U UP0, `(.L_x_42) ;  /* 0x0000000100447547 */ /* 0x000fea000b800000 */
[----:B------:R-:W2:Y:S01]  /*2860*/  LDCU.128 UR16, c[0x0][0xb10] ;  /* 0x00016200ff1077ac */ /* 0x000ea20008000c00 */
[----:B------:R-:W3:Y:S01]  /*2870*/  LDCU UR10, c[0x0][0xb0c] ;  /* 0x00016180ff0a77ac */ /* 0x000ee20008000800 */
[----:B------:R-:W4:Y:S01]  /*2880*/  LDCU UR7, c[0x0][0xb20] ;  /* 0x00016400ff0777ac */ /* 0x000f220008000800 */
[----:B--2---:R-:W-:Y:S02]  /*2890*/  UIMAD.WIDE.U32 UR8, UR37, UR16, URZ ;  /* 0x00000010250872a5 */ /* 0x004fe4000f8e00ff */
[----:B------:R-:W-:Y:S02]  /*28a0*/  UIMAD.WIDE.U32 UR4, UR31, UR19, URZ ;  /* 0x000000131f0472a5 */ /* 0x000fe4000f8e00ff */
[----:B---3--:R-:W-:Y:S02]  /*28b0*/  UISETP.NE.AND UP2, UPT, UR10, 0x1, UPT ;  /* 0x000000010a00788c */ /* 0x008fe4000bf45270 */
[----:B------:R-:W-:Y:S01]  /*28c0*/  UISETP.NE.AND UP0, UPT, UR18, 0x1, UPT ;  /* 0x000000011200788c */ /* 0x000fe2000bf05270 */
[----:B------:R-:W-:-:S02]  /*28d0*/  UMOV UR8, UR9 ;  /* 0x0000000900087c82 */ /* 0x000fc40008000000 */
[----:B------:R-:W-:Y:S01]  /*28e0*/  UMOV UR4, UR5 ;  /* 0x0000000500047c82 */ /* 0x000fe20008000000 */
[----:B------:R-:W-:Y:S02]  /*28f0*/  USHF.R.U32.HI UR17, URZ, UR17, UR8 ;  /* 0x00000011ff117299 */ /* 0x000fe40008011608 */
[----:B----4-:R-:W-:Y:S02]  /*2900*/  USHF.R.U32.HI UR4, URZ, UR7, UR4 ;  /* 0x00000007ff047299 */ /* 0x010fe40008011604 */
[----:B------:R-:W-:Y:S02]  /*2910*/  USEL UR5, UR37, UR17, !UP2 ;  /* 0x0000001125057287 */ /* 0x000fe4000d000000 */
[----:B------:R-:W-:-:S04]  /*2920*/  USEL UR4, UR31, UR4, !UP0 ;  /* 0x000000041f047287 */ /* 0x000fc8000c000000 */
[----:B------:R-:W-:Y:S02]  /*2930*/  UIADD3 UR7, UPT, UPT, UR5, -UR4, URZ ;  /* 0x8000000405077290 */ /* 0x000fe4000fffe0ff */
[----:B------:R-:W-:Y:S02]  /*2940*/  UIADD3 UR4, UPT, UPT, -UR5, UR4, URZ ;  /* 0x0000000405047290 */ /* 0x000fe4000fffe1ff */
[----:B------:R-:W-:Y:S02]  /*2950*/  UIMAD UR31, UR7, UR18, UR31 ;  /* 0x00000012071f72a4 */ /* 0x000fe4000f8e021f */
[----:B------:R-:W-:-:S12]  /*2960*/  UIMAD UR37, UR4, UR10, UR37 ;  /* 0x0000000a042572a4 */ /* 0x000fd8000f8e0225 */
.L_x_42:
[----:B------:R-:W-:Y:S01]  /*2970*/  VIADD R11, R11, 0x1 ;  /* 0x000000010b0b7836 */ /* 0x000fe20000000000 */
[----:B------:R-:W-:Y:S01]  /*2980*/  PLOP3.LUT P1, PT, PT, PT, PT, 0x80, 0x8 ;  /* 0x000000000008781c */ /* 0x000fe20003f2f070 */
[----:B------:R-:W-:Y:S02]  /*2990*/  UIADD3 UR16, UPT, UPT, UR37, UR62, URZ ;  /* 0x0000003e25107290 */ /* 0x000fe4000fffe0ff */
[----:B------:R-:W-:Y:S01]  /*29a0*/  UIADD3 UR20, UPT, UPT, UR31, UR59, URZ ;  /* 0x0000003b1f147290 */ /* 0x000fe2000fffe0ff */
[----:B------:R-:W-:-:S04]  /*29b0*/  ISETP.NE.AND P0, PT, R11, 0x2, PT ;  /* 0x000000020b00780c */ /* 0x000fc80003f05270 */
[----:B------:R-:W-:Y:S02]  /*29c0*/  SEL R3, RZ, 0x1, P0 ;  /* 0x00000001ff037807 */ /* 0x000fe40000000000 */
[----:B------:R-:W-:Y:S02]  /*29d0*/  SEL R11, R11, RZ, P0 ;  /* 0x000000ff0b0b7207 */ /* 0x000fe40000000000 */
[----:B------:R-:W-:Y:S01]  /*29e0*/  LOP3.LUT R10, R10, R3, RZ, 0x3c, !PT ;  /* 0x000000030a0a7212 */ /* 0x000fe200078e3cff */
[----:B------:R-:W-:Y:S06]  /*29f0*/  BRA.U UP1, `(.L_x_43) ;  /* 0xfffffff101487547 */ /* 0x000fec000b83ffff */
[----:B------:R-:W-:Y:S01]  /*2a00*/  UIADD3 UR13, UPT, UPT, UR13, 0x80, URZ ;  /* 0x000000800d0d7890 */ /* 0x000fe2000fffe0ff */
[----:B------:R-:W-:-:S03]  /*2a10*/  SHF.L.U32 R3, R12, 0x1f, RZ ;  /* 0x0000001f0c037819 */ /* 0x000fc600000006ff */
[----:B------:R-:W-:-:S09]  /*2a20*/  ULEA UR4, UR6, UR13, 0x3 ;  /* 0x0000000d06047291 */ /* 0x000fd2000f8e18ff */
[----:B------:R-:W2:Y:S02]  /*2a30*/  SYNCS.PHASECHK.TRANS64.TRYWAIT P0, [UR4], R3 ;  /* 0x00000003ff0075a7 */ /* 0x000ea40008001104 */
[----:B--2---:R-:W-:Y:S05]  /*2a40*/  @!P0 BRA `(.L_x_44) ;  /* 0x0000006c00448947 */ /* 0x004fea0003800000 */
.L_x_142:
[----:B------:R-:W-:-:S04]  /*2a50*/  UIADD3 UR4, UPT, UPT, UR6, 0x1, URZ ;  /* 0x0000000106047890 */ /* 0x000fc8000fffe0ff */
[----:B------:R-:W-:-:S04]  /*2a60*/  UISETP.NE.AND UP0, UPT, UR4, 0x10, UPT ;  /* 0x000000100400788c */ /* 0x000fc8000bf05270 */
[----:B------:R-:W-:Y:S02]  /*2a70*/  USEL UR6, URZ, 0x1, UP0 ;  /* 0x00000001ff067887 */ /* 0x000fe40008000000 */
[----:B------:R-:W-:-:S04]  /*2a80*/  USEL UR4, UR4, URZ, UP0 ;  /* 0x000000ff04047287 */ /* 0x000fc80008000000 */
[----:B------:R-:W-:Y:S01]  /*2a90*/  ULEA UR5, UR4, UR13, 0x3 ;  /* 0x0000000d04057291 */ /* 0x000fe2000f8e18ff */
[----:B------:R-:W-:-:S04]  /*2aa0*/  LOP3.LUT R2, R12, UR6, RZ, 0x3c, !PT ;  /* 0x000000060c027c12 */ /* 0x000fc8000f8e3cff */
[----:B-1----:R-:W-:-:S04]  /*2ab0*/  SHF.L.U32 R3, R2, 0x1f, RZ ;  /* 0x0000001f02037819 */ /* 0x002fc800000006ff */
[----:B------:R-:W1:Y:S02]  /*2ac0*/  SYNCS.PHASECHK.TRANS64.TRYWAIT P0, [UR5], R3 ;  /* 0x00000003ff0075a7 */ /* 0x000e640008001105 */
[----:B-1----:R-:W-:Y:S05]  /*2ad0*/  @!P0 BRA `(.L_x_45) ;  /* 0x0000006c00388947 */ /* 0x002fea0003800000 */
.L_x_144:
        /* <DEDUP_REMOVED lines=9> */
.L_x_146:
        /* <DEDUP_REMOVED lines=9> */
.L_x_148:
        /* <DEDUP_REMOVED lines=9> */
.L_x_150:
        /* <DEDUP_REMOVED lines=9> */
.L_x_152:
        /* <DEDUP_REMOVED lines=9> */
.L_x_154:
        /* <DEDUP_REMOVED lines=9> */
.L_x_156:
        /* <DEDUP_REMOVED lines=9> */
.L_x_158:
        /* <DEDUP_REMOVED lines=9> */
.L_x_160:
        /* <DEDUP_REMOVED lines=9> */
.L_x_162:
        /* <DEDUP_REMOVED lines=9> */
.L_x_164:
        /* <DEDUP_REMOVED lines=9> */
.L_x_166:
        /* <DEDUP_REMOVED lines=9> */
.L_x_168:
        /* <DEDUP_REMOVED lines=9> */
.L_x_170:
[----:B------:R-:W-:-:S04]  /*3230*/  UIADD3 UR4, UPT, UPT, UR4, 0x1, URZ ;  /* 0x0000000104047890 */ /* 0x000fc8000fffe0ff */
[----:B------:R-:W-:-:S04]  /*3240*/  UISETP.NE.AND UP0, UPT, UR4, 0x10, UPT ;  /* 0x000000100400788c */ /* 0x000fc8000bf05270 */
[----:B------:R-:W-:Y:S02]  /*3250*/  USEL UR5, URZ, 0x1, UP0 ;  /* 0x00000001ff057887 */ /* 0x000fe40008000000 */
[----:B------:R-:W-:-:S04]  /*3260*/  USEL UR4, UR4, URZ, UP0 ;  /* 0x000000ff04047287 */ /* 0x000fc80008000000 */
[----:B------:R-:W-:Y:S01]  /*3270*/  ULEA UR4, UR4, UR13, 0x3 ;  /* 0x0000000d04047291 */ /* 0x000fe2000f8e18ff */
[----:B-1----:R-:W-:-:S04]  /*3280*/  LOP3.LUT R3, R2, UR5, RZ, 0x3c, !PT ;  /* 0x0000000502037c12 */ /* 0x002fc8000f8e3cff */
[----:B------:R-:W-:Y:S01]  /*3290*/  SHF.L.U32 R3, R3, 0x1f, RZ ;  /* 0x0000001f03037819 */ /* 0x000fe200000006ff */
[----:B------:R-:W-:-:S07]  /*32a0*/  IMAD.U32 R0, RZ, RZ, UR4 ;  /* 0x00000004ff007e24 */ /* 0x000fce000f8e00ff */
.L_x_59:
[----:B-1----:R1:W2:Y:S02]  /*32b0*/  SYNCS.PHASECHK.TRANS64.TRYWAIT P0, [R0+URZ], R3 ;  /* 0x00000003000075a7 */ /* 0x0022a400080011ff */
[----:B--2---:R-:W-:Y:S05]  /*32c0*/  @!P0 NANOSLEEP.SYNCS 0x989680 ;  /* 0x009896800000895d */ /* 0x004fea0003900000 */
[----:B------:R-:W2:Y:S02]  /*32d0*/  @!P0 SYNCS.PHASECHK.TRANS64 P0, [R0+URZ], R3 ;  /* 0x00000003000085a7 */ /* 0x000ea400080010ff */
[----:B--2---:R-:W-:Y:S05]  /*32e0*/  @P0 EXIT ;  /* 0x000000000000094d */ /* 0x004fea0003800000 */
[----:B------:R-:W-:Y:S05]  /*32f0*/  BRA `(.L_x_59) ;  /* 0xfffffffc00ec7947 */ /* 0x000fea000383ffff */
.L_x_23:
[----:B------:R-:W-:-:S04]  /*3300*/  UISETP.NE.AND UP0, UPT, UR48, URZ, UPT ;  /* 0x000000ff3000728c */ /* 0x000fc8000bf05270 */
[----:B------:R-:W-:-:S09]  /*3310*/  UISETP.NE.OR UP0, UPT, UR13, 0x1, UP0 ;  /* 0x000000010d00788c */ /* 0x000fd20008705670 */
[----:B------:R-:W-:Y:S05]  /*3320*/  BRA.U UP0, `(.L_x_60) ;  /* 0x0000000500487547 */ /* 0x000fea000b800000 */
[----:B------:R-:W-:Y:S01]  /*3330*/  ISETP.GE.U32.AND P2, PT, R0, 0x4, PT ;  /* 0x000000040000780c */ /* 0x000fe20003f46070 */
[----:B------:R-:W-:Y:S01]  /*3340*/  IMAD.MOV.U32 R12, RZ, RZ, 0x1 ;  /* 0x00000001ff0c7424 */ /* 0x000fe200078e00ff */
[----:B------:R-:W-:Y:S02]  /*3350*/  CS2R R10, SRZ ;  /* 0x00000000000a7805 */ /* 0x000fe4000001ff00 */
[----:B------:R-:W-:Y:S01]  /*3360*/  CS2R R8, SRZ ;  /* 0x0000000000087805 */ /* 0x000fe2000001ff00 */
[----:B------:R-:W-:Y:S01]  /*3370*/  UMOV UR4, 0x400 ;  /* 0x0000040000047882 */ /* 0x000fe20000000000 */
[----:B------:R-:W-:Y:S01]  /*3380*/  UMOV UR5, URZ ;  /* 0x000000ff00057c82 */ /* 0x000fe20008000000 */
[----:B------:R-:W-:-:S12]  /*3390*/  ULEA UR6, UR48, UR4, 0x18 ;  /* 0x0000000430067291 */ /* 0x000fd8000f8ec0ff */
.L_x_64:
[----:B------:R-:W-:Y:S02]  /*33a0*/  LEA R2, R8, UR6, 0x3 ;  /* 0x0000000608027c11 */ /* 0x000fe4000f8e18ff */
[----:B------:R-:W-:-:S03]  /*33b0*/  SHF.L.U32 R5, R9, 0x1f, RZ ;  /* 0x0000001f09057819 */ /* 0x000fc600000006ff */
[----:B------:R-:W-:Y:S01]  /*33c0*/  VIADD R4, R2, 0x1a0 ;  /* 0x000001a002047836 */ /* 0x000fe20000000000 */
[----:B------:R-:W1:Y:S02]  /*33d0*/  SYNCS.PHASECHK.TRANS64.TRYWAIT P0, [R2+URZ+0x190], R5 ;  /* 0x00019005020075a7 */ /* 0x000e6400080011ff */
[----:B-1----:R-:W-:Y:S05]  /*33e0*/  @!P0 BRA `(.L_x_61) ;  /* 0x0000006800448947 */ /* 0x002fea0003800000 */
.L_x_171:
[----:B------:R-:W-:Y:S01]  /*33f0*/  ULEA UR4, UR5, UR6, 0x3 ;  /* 0x0000000605047291 */ /* 0x000fe2000f8e18ff */
[----:B------:R-:W-:Y:S02]  /*3400*/  PRMT R4, RZ, 0x654, R4 ;  /* 0x00000654ff047816 */ /* 0x000fe40000000004 */
[----:B-1----:R-:W-:Y:S01]  /*3410*/  SHF.L.U32 R5, R12, 0x1f, RZ ;  /* 0x0000001f0c057819 */ /* 0x002fe200000006ff */
[----:B------:R-:W-:Y:S01]  /*3420*/  UIADD3 UR7, UPT, UPT, UR4, 0x130, URZ ;  /* 0x0000013004077890 */ /* 0x000fe2000fffe0ff */
[----:B------:R1:W-:Y:S05]  /*3430*/  SYNCS.ARRIVE.TRANS64.RED.A1T0 RZ, [R4+URZ], RZ ;  /* 0x000000ff04ff79a7 */ /* 0x0003ea00081004ff */
[----:B------:R-:W-:Y:S01]  /*3440*/  IMAD.U32 R7, RZ, RZ, UR7 ;  /* 0x00000007ff077e24 */ /* 0x000fe2000f8e00ff */
[----:B------:R-:W2:Y:S04]  /*3450*/  SYNCS.PHASECHK.TRANS64.TRYWAIT P0, [UR4+0x140], R5 ;  /* 0x00014005ff0075a7 */ /* 0x000ea80008001104 */
[----:B------:R-:W-:Y:S01]  /*3460*/  PRMT R6, R0, 0x654, R7 ;  /* 0x0000065400067816 */ /* 0x000fe20000000007 */
[----:B-1----:R-:W-:Y:S01]  /*3470*/  @!P2 IMAD.MOV.U32 R4, RZ, RZ, 0x10 ;  /* 0x00000010ff04a424 */ /* 0x002fe200078e00ff */
[----:B--2---:R-:W-:Y:S06]  /*3480*/  @!P0 BRA `(.L_x_62) ;  /* 0x0000006800308947 */ /* 0x004fec0003800000 */
.L_x_173:
[----:B------:R-:W-:Y:S01]  /*3490*/  ULEA UR8, UR5, UR6, 0x4 ;  /* 0x0000000605087291 */ /* 0x000fe2000f8e20ff */
[----:B------:R-:W-:Y:S01]  /*34a0*/  SEL R3, R6, R3, !P2 ;  /* 0x0000000306037207 */ /* 0x000fe20005000000 */
[----:B------:R-:W-:Y:S01]  /*34b0*/  UIADD3 UR9, UPT, UPT, UR4, 0x130, URZ ;  /* 0x0000013004097890 */ /* 0x000fe2000fffe0ff */
[----:B-1----:R-:W-:Y:S01]  /*34c0*/  LEA R2, R11, UR6, 0x3 ;  /* 0x000000060b027c11 */ /* 0x002fe2000f8e18ff */
[----:B------:R-:W-:Y:S01]  /*34d0*/  UIADD3 UR8, UPT, UPT, UR8, 0x1c0, URZ ;  /* 0x000001c008087890 */ /* 0x000fe2000fffe0ff */
[----:B------:R-:W-:Y:S01]  /*34e0*/  SHF.L.U32 R5, R10, 0x1f, RZ ;  /* 0x0000001f0a057819 */ /* 0x000fe200000006ff */
[----:B------:R1:W-:Y:S01]  /*34f0*/  @!P2 SYNCS.ARRIVE.TRANS64.RED RZ, [R3+URZ], R4 ;  /* 0x0000000403ffa9a7 */ /* 0x0003e200080004ff */
[----:B------:R-:W-:Y:S01]  /*3500*/  UIADD3 UR4, UPT, UPT, UR5, 0x1, URZ ;  /* 0x0000000105047890 */ /* 0x000fe2000fffe0ff */
[----:B------:R-:W-:-:S03]  /*3510*/  VIADD R8, R8, 0x1 ;  /* 0x0000000108087836 */ /* 0x000fc60000000000 */
[----:B------:R-:W-:Y:S02]  /*3520*/  UISETP.NE.AND UP0, UPT, UR4, 0x2, UPT ;  /* 0x000000020400788c */ /* 0x000fe4000bf05270 */
[----:B------:R-:W-:Y:S06]  /*3530*/  UGETNEXTWORKID.BROADCAST [UR8], [UR9] ;  /* 0x00000000080073ca */ /* 0x000fec0008000100 */
[----:B------:R-:W-:Y:S01]  /*3540*/  USEL UR7, URZ, 0x1, UP0 ;  /* 0x00000001ff077887 */ /* 0x000fe20008000000 */
[----:B------:R-:W-:Y:S01]  /*3550*/  ISETP.NE.AND P0, PT, R8, 0x2, PT ;  /* 0x000000020800780c */ /* 0x000fe20003f05270 */
[----:B------:R-:W-:Y:S01]  /*3560*/  USEL UR5, UR4, URZ, UP0 ;  /* 0x000000ff04057287 */ /* 0x000fe20008000000 */
[----:B------:R-:W2:Y:S03]  /*3570*/  SYNCS.PHASECHK.TRANS64.TRYWAIT P1, [R2+URZ+0x130], R5 ;  /* 0x00013005020075a7 */ /* 0x000ea600080211ff */
[----:B------:R-:W-:Y:S01]  /*3580*/  LOP3.LUT R12, R12, UR7, RZ, 0x3c, !PT ;  /* 0x000000070c0c7c12 */ /* 0x000fe2000f8e3cff */
[----:B-12---:R-:W-:Y:S07]  /*3590*/  @!P1 BRA `(.L_x_63) ;  /* 0x0000006800049947 */ /* 0x006fee0003800000 */
.L_x_174:
[C---:B------:R-:W-:Y:S01]  /*35a0*/  LEA R4, R11.reuse, UR6, 0x4 ;  /* 0x000000060b047c11 */ /* 0x040fe2000f8e20ff */
[----:B-1----:R-:W-:Y:S01]  /*35b0*/  VIADD R2, R2, 0x140 ;  /* 0x0000014002027836 */ /* 0x002fe20000000000 */
[----:B------:R-:W-:Y:S01]  /*35c0*/  SEL R8, R8, RZ, P0 ;  /* 0x000000ff08087207 */ /* 0x000fe20000000000 */
[----:B------:R-:W-:-:S03]  /*35d0*/  VIADD R11, R11, 0x1 ;  /* 0x000000010b0b7836 */ /* 0x000fc60000000000 */
[----:B------:R-:W1:Y:S01]  /*35e0*/  LDS.128 R4, [R4+0x1c0] ;  /* 0x0001c00004047984 */ /* 0x000e620000000c00 */
[----:B------:R-:W-:Y:S02]  /*35f0*/  PRMT R2, RZ, 0x654, R2 ;  /* 0x00000654ff027816 */ /* 0x000fe40000000002 */
[C---:B------:R-:W-:Y:S01]  /*3600*/  ISETP.NE.AND P1, PT, R11.reuse, 0x2, PT ;  /* 0x000000020b00780c */ /* 0x040fe20003f25270 */
[----:B------:R-:W-:Y:S01]  /*3610*/  @!PT LDS RZ, [RZ] ;  /* 0x00000000fffff984 */ /* 0x000fe20000000800 */
[----:B------:R-:W-:Y:S01]  /*3620*/  @!PT LDS RZ, [RZ] ;  /* 0x00000000fffff984 */ /* 0x000fe20000000800 */
[----:B------:R-:W-:Y:S01]  /*3630*/  @!PT LDS RZ, [RZ] ;  /* 0x00000000fffff984 */ /* 0x000fe20000000800 */
[----:B------:R-:W-:Y:S01]  /*3640*/  @!PT LDS RZ, [RZ] ;  /* 0x00000000fffff984 */ /* 0x000fe20000000800 */
[----:B------:R2:W-:Y:S06]  /*3650*/  MEMBAR.ALL.CTA ;  /* 0x0000000000007992 */ /* 0x0005ec0000008000 */
[----:B--2---:R-:W2:Y:S01]  /*3660*/  FENCE.VIEW.ASYNC.S ;  /* 0x00000000000073c6 */ /* 0x004ea20000000000 */
[----:B------:R-:W-:Y:S01]  /*3670*/  SEL R11, R11, RZ, P1 ;  /* 0x000000ff0b0b7207 */ /* 0x000fe20000800000 */
[----:B--2---:R2:W-:Y:S01]  /*3680*/  SYNCS.ARRIVE.TRANS64.RED.A1T0 RZ, [R2+URZ], RZ ;  /* 0x000000ff02ff79a7 */ /* 0x0045e200081004ff */
[----:B-1----:R-:W-:-:S02]  /*3690*/  LOP3.LUT P3, RZ, R6, 0x1, RZ, 0xc0, !PT ;  /* 0x0000000106ff7812 */ /* 0x002fc4000786c0ff */
[----:B------:R-:W-:-:S04]  /*36a0*/  SEL R5, RZ, 0x1, P1 ;  /* 0x00000001ff057807 */ /* 0x000fc80000800000 */
[----:B------:R-:W-:Y:S02]  /*36b0*/  LOP3.LUT R10, R10, R5, RZ, 0x3c, !PT ;  /* 0x000000050a0a7212 */ /* 0x000fe400078e3cff */
[----:B--2---:R-:W-:-:S04]  /*36c0*/  SEL R2, RZ, 0x1, P0 ;  /* 0x00000001ff027807 */ /* 0x004fc80000000000 */
[----:B------:R-:W-:Y:S01]  /*36d0*/  LOP3.LUT R9, R9, R2, RZ, 0x3c, !PT ;  /* 0x0000000209097212 */ /* 0x000fe200078e3cff */
[----:B------:R-:W-:Y:S06]  /*36e0*/  @P3 BRA `(.L_x_64) ;  /* 0xfffffffc002c3947 */ /* 0x000fec000383ffff */
[----:B------:R-:W-:Y:S01]  /*36f0*/  ULEA UR4, UR5, UR6, 0x3 ;  /* 0x0000000605047291 */ /* 0x000fe2000f8e18ff */
[----:B------:R-:W-:-:S08]  /*3700*/  SHF.L.U32 R3, R12, 0x1f, RZ ;  /* 0x0000001f0c037819 */ /* 0x000fd000000006ff */
[----:B------:R-:W1:Y:S02]  /*3710*/  SYNCS.PHASECHK.TRANS64 P0, [UR4+0x140], R3 ;  /* 0x00014003ff0075a7 */ /* 0x000e640008001004 */
[----:B-1----:R-:W-:Y:S05]  /*3720*/  @P0 BRA `(.L_x_65) ;  /* 0x0000000000080947 */ /* 0x002fea0003800000 */
[----:B------:R-:W1:Y:S02]  /*3730*/  SYNCS.PHASECHK.TRANS64.TRYWAIT P0, [UR4+0x140], R3 ;  /* 0x00014003ff0075a7 */ /* 0x000e640008001104 */
[----:B-1----:R-:W-:Y:S05]  /*3740*/  @!P0 BRA `(.L_x_66) ;  /* 0x0000006400ac8947 */ /* 0x002fea0003800000 */
.L_x_65:
[----:B------:R-:W-:-:S04]  /*3750*/  UIADD3 UR7, UPT, UPT, UR5, 0x1, URZ ;  /* 0x0000000105077890 */ /* 0x000fc8000fffe0ff */
[----:B------:R-:W-:-:S04]  /*3760*/  UISETP.NE.AND UP0, UPT, UR7, 0x2, UPT ;  /* 0x000000020700788c */ /* 0x000fc8000bf05270 */
[----:B------:R-:W-:Y:S02]  /*3770*/  USEL UR8, URZ, 0x1, UP0 ;  /* 0x00000001ff087887 */ /* 0x000fe40008000000 */
[----:B------:R-:W-:-:S04]  /*3780*/  USEL UR7, UR7, URZ, UP0 ;  /* 0x000000ff07077287 */ /* 0x000fc80008000000 */
[----:B------:R-:W-:Y:S01]  /*3790*/  ULEA UR7, UR7, UR6, 0x3 ;  /* 0x0000000607077291 */ /* 0x000fe2000f8e18ff */
[----:B-1----:R-:W-:-:S04]  /*37a0*/  LOP3.LUT R3, R12, UR8, RZ, 0x3c, !PT ;  /* 0x000000080c037c12 */ /* 0x002fc8000f8e3cff */
[----:B------:R-:W-:-:S04]  /*37b0*/  SHF.L.U32 R0, R3, 0x1f, RZ ;  /* 0x0000001f03007819 */ /* 0x000fc800000006ff */
[----:B------:R-:W1:Y:S02]  /*37c0*/  SYNCS.PHASECHK.TRANS64 P0, [UR7+0x140], R0 ;  /* 0x00014000ff0075a7 */ /* 0x000e640008001007 */
[----:B-1----:R-:W-:Y:S05]  /*37d0*/  @P0 EXIT ;  /* 0x000000000000094d */ /* 0x002fea0003800000 */
[----:B------:R-:W-:Y:S02]  /*37e0*/  SHF.L.U32 R3, R3, 0x1f, RZ ;  /* 0x0000001f03037819 */ /* 0x000fe400000006ff */
[----:B------:R-:W-:-:S07]  /*37f0*/  MOV R0, UR7 ;  /* 0x0000000700007c02 */ /* 0x000fce0008000f00 */
.L_x_67:
[----:B-1----:R1:W2:Y:S02]  /*3800*/  SYNCS.PHASECHK.TRANS64.TRYWAIT P0, [R0+URZ+0x140], R3 ;  /* 0x00014003000075a7 */ /* 0x0022a400080011ff */
[----:B--2---:R-:W-:Y:S05]  /*3810*/  @!P0 NANOSLEEP.SYNCS 0x989680 ;  /* 0x009896800000895d */ /* 0x004fea0003900000 */
[----:B------:R-:W2:Y:S02]  /*3820*/  @!P0 SYNCS.PHASECHK.TRANS64 P0, [R0+URZ+0x140], R3 ;  /* 0x00014003000085a7 */ /* 0x000ea400080010ff */
[----:B--2---:R-:W-:Y:S05]  /*3830*/  @P0 EXIT ;  /* 0x000000000000094d */ /* 0x004fea0003800000 */
[----:B------:R-:W-:Y:S05]  /*3840*/  BRA `(.L_x_67) ;  /* 0xfffffffc00ec7947 */ /* 0x000fea000383ffff */
.L_x_60:
[----:B------:R-:W-:Y:S05]  /*3850*/  BRA.U UP4, `(.L_x_68) ;  /* 0x0000001104a07547 */ /* 0x000fea000b800000 */
[----:B------:R-:W-:Y:S01]  /*3860*/  UMOV UR4, 0x40 ;  /* 0x0000004000047882 */ /* 0x000fe20000000000 */
[----:B------:R-:W-:Y:S01]  /*3870*/  NOP ;  /* 0x0000000000007918 */ /* 0x000fe20000000000 */
[----:B------:R-:W-:Y:S01]  /*3880*/  ULEA UR5, UR48, UR4, 0x18 ;  /* 0x0000000430057291 */ /* 0x000fe2000f8ec0ff */
[----:B------:R-:W-:Y:S02]  /*3890*/  UMOV UR6, 0x400 ;  /* 0x0000040000067882 */ /* 0x000fe40000000000 */
[----:B------:R-:W-:-:S06]  /*38a0*/  ULEA UR6, UR48, UR6, 0x18 ;  /* 0x0000000630067291 */ /* 0x000fcc000f8ec0ff */
[----:B------:R-:W1:Y:S02]  /*38b0*/  LDS.U8 R0, [UR5+0x1c] ;  /* 0x00001c05ff007984 */ /* 0x000e640008000000 */
[----:B-1----:R-:W-:-:S13]  /*38c0*/  ISETP.NE.AND P0, PT, R0, RZ, PT ;  /* 0x000000ff0000720c */ /* 0x002fda0003f05270 */
[----:B------:R-:W-:Y:S05]  /*38d0*/  @P0 BRA `(.L_x_69) ;  /* 0x0000000400080947 */ /* 0x000fea0003800000 */
[----:B------:R-:W-:Y:S02]  /*38e0*/  UISETP.NE.U32.AND UP1, UPT, UR33, 0x1, UPT ;  /* 0x000000012100788c */ /* 0x000fe4000bf25070 */
[----:B------:R-:W-:-:S07]  /*38f0*/  UIADD3 UR7, UPT, UPT, UR5, 0x8, URZ ;  /* 0x0000000805077890 */ /* 0x000fce000fffe0ff */
[----:B------:R-:W-:Y:S05]  /*3900*/  BRA.U !UP1, `(.L_x_70) ;  /* 0x00000001099c7547 */ /* 0x000fea000b800000 */
[----:B------:R-:W-:Y:S01]  /*3910*/  ELECT P0, URZ, PT ;  /* 0x0000000000ff782f */ /* 0x000fe20003800000 */
[----:B------:R-:W-:-:S12]  /*3920*/  BSSY B0, `(.L_x_70) ;  /* 0x0000025000007945 */ /* 0x000fd80003800000 */
[----:B------:R-:W-:Y:S05]  /*3930*/  @!P0 BRA `(.L_x_71) ;  /* 0x00000000008c8947 */ /* 0x000fea0003800000 */
[----:B------:R-:W-:-:S05]  /*3940*/  UMOV UR4, 0x10 ;  /* 0x0000001000047882 */ /* 0x000fca0000000000 */
[----:B------:R-:W-:Y:S04]  /*3950*/  DEPBAR.LE SB1, 0x36 ;  /* 0x00009d800000791a */ /* 0x000fe80000000000 */
[----:B------:R-:W1:Y:S02]  /*3960*/  UTCATOMSWS.2CTA.FIND_AND_SET.ALIGN UP0, UR4, UR4 ;  /* 0x00000004000475e3 */ /* 0x000e640008200800 */
[----:B-1----:R-:W-:Y:S01]  /*3970*/  MOV R11, UR4 ;  /* 0x00000004000b7c02 */ /* 0x002fe20008000f00 */
[----:B------:R-:W-:Y:S06]  /*3980*/  BRA.U UP0, `(.L_x_72) ;  /* 0x0000000100187547 */ /* 0x000fec000b800000 */
.L_x_73:
[----:B------:R-:W-:Y:S05]  /*3990*/  NANOSLEEP 0x64 ;  /* 0x000000640000795d */ /* 0x000fea0003800000 */
[----:B------:R-:W-:-:S05]  /*39a0*/  UMOV UR4, 0x10 ;  /* 0x0000001000047882 */ /* 0x000fca0000000000 */
[----:B------:R-:W-:Y:S04]  /*39b0*/  DEPBAR.LE SB1, 0x36 ;  /* 0x00009d800000791a */ /* 0x000fe80000000000 */
[----:B------:R-:W1:Y:S02]  /*39c0*/  UTCATOMSWS.2CTA.FIND_AND_SET.ALIGN UP0, UR4, UR4 ;  /* 0x00000004000475e3 */ /* 0x000e640008200800 */
[----:B-1----:R-:W-:Y:S01]  /*39d0*/  MOV R11, UR4 ;  /* 0x00000004000b7c02 */ /* 0x002fe20008000f00 */
[----:B------:R-:W-:Y:S05]  /*39e0*/  BRA.U !UP0, `(.L_x_73) ;  /* 0xfffffffd08e87547 */ /* 0x000fea000b83ffff */
.L_x_72:
[----:B------:R-:W1:Y:S01]  /*39f0*/  LDS R7, [UR5+0x10] ;  /* 0x00001005ff077984 */ /* 0x000e620008000800 */
[----:B------:R-:W-:Y:S01]  /*3a00*/  IMAD.U32 R5, RZ, RZ, UR6 ;  /* 0x00000006ff057e24 */ /* 0x000fe2000f8e00ff */
[----:B------:R-:W-:-:S03]  /*3a10*/  MOV R4, UR34 ;  /* 0x0000002200047c02 */ /* 0x000fc60008000f00 */
[----:B------:R-:W-:Y:S01]  /*3a20*/  VIADD R5, R5, 0x1e0 ;  /* 0x000001e005057836 */ /* 0x000fe20000000000 */
[----:B-1----:R-:W-:-:S04]  /*3a30*/  SHF.L.U32 R7, R7, 0x1f, RZ ;  /* 0x0000001f07077819 */ /* 0x002fc800000006ff */
[----:B------:R-:W1:Y:S02]  /*3a40*/  SYNCS.PHASECHK.TRANS64.TRYWAIT P0, [UR5+0x8], R7 ;  /* 0x00000807ff0075a7 */ /* 0x000e640008001105 */
[----:B-1----:R-:W-:Y:S05]  /*3a50*/  @P0 BRA `(.L_x_74) ;  /* 0x0000000000080947 */ /* 0x002fea0003800000 */
[----:B------:R-:W1:Y:S02]  /*3a60*/  SYNCS.PHASECHK.TRANS64.TRYWAIT P0, [UR5+0x8], R7 ;  /* 0x00000807ff0075a7 */ /* 0x000e640008001105 */
[----:B-1----:R-:W-:Y:S05]  /*3a70*/  @!P0 BRA `(.L_x_75) ;  /* 0x0000006000f88947 */ /* 0x002fea0003800000 */
.L_x_74:
[----:B-1----:R-:W-:Y:S01]  /*3a80*/  HFMA2 R0, -RZ, RZ, 0, 5.9604644775390625e-08 ;  /* 0x00000001ff007431 */ /* 0x002fe200000001ff */
[----:B------:R-:W-:Y:S01]  /*3a90*/  UPRMT UR4, UR34, 0x654, UR7 ;  /* 0x0000065422047896 */ /* 0x000fe20008000007 */
[----:B------:R-:W-:Y:S01]  /*3aa0*/  IMAD.MOV.U32 R8, RZ, RZ, 0xffff ;  /* 0x0000ffffff087424 */ /* 0x000fe200078e00ff */
[----:B------:R-:W-:Y:S01]  /*3ab0*/  PRMT R4, R4, 0x654, R5 ;  /* 0x0000065404047816 */ /* 0x000fe20000000005 */
[----:B------:R-:W-:Y:S02]  /*3ac0*/  IMAD.MOV.U32 R6, RZ, RZ, 0x4 ;  /* 0x00000004ff067424 */ /* 0x000fe400078e00ff */
[----:B------:R-:W-:Y:S01]  /*3ad0*/  IMAD.SHL.U32 R9, R11, 0x20, RZ ;  /* 0x000000200b097824 */ /* 0x000fe200078e00ff */
[----:B------:R-:W-:Y:S02]  /*3ae0*/  MOV R5, UR4 ;  /* 0x0000000400057c02 */ /* 0x000fe40008000f00 */
[-C--:B------:R-:W-:Y:S01]  /*3af0*/  SHF.L.U32 R8, R8, R11.reuse, RZ ;  /* 0x0000000b08087219 */ /* 0x080fe200000006ff */
[----:B------:R1:W-:Y:S01]  /*3b00*/  SYNCS.ARRIVE.TRANS64.RED RZ, [UR4], R6 ;  /* 0x00000006ffff79a7 */ /* 0x0003e20008000404 */
[----:B------:R-:W-:Y:S01]  /*3b10*/  SHF.L.U32 R7, R0, R11, RZ ;  /* 0x0000000b00077219 */ /* 0x000fe200000006ff */
[----:B------:R1:W-:Y:S04]  /*3b20*/  STS [UR6+0x1e0], R9 ;  /* 0x0001e009ff007988 */ /* 0x0003e80008000806 */
[----:B------:R1:W-:Y:S04]  /*3b30*/  STAS [R4.64], R11 ;  /* 0x0000000b04007dbd */ /* 0x0003e8000c0008ff */
[----:B------:R1:W-:Y:S04]  /*3b40*/  ATOMS.OR RZ, [UR5+0x14], R8 ;  /* 0x00001408ffff798c */ /* 0x0003e8000b000005 */
[----:B------:R1:W-:Y:S04]  /*3b50*/  ATOMS.OR RZ, [UR5+0x18], R7 ;  /* 0x00001807ffff798c */ /* 0x0003e8000b000005 */
[----:B------:R1:W-:Y:S02]  /*3b60*/  ATOMS.XOR RZ, [UR5+0x10], R0 ;  /* 0x00001000ffff798c */ /* 0x0003e4000b800005 */
.L_x_71:
[----:B------:R-:W-:Y:S05]  /*3b70*/  BSYNC B0 ;  /* 0x0000000000007941 */ /* 0x000fea0003800000 */
.L_x_70:
[----:B------:R-:W-:Y:S05]  /*3b80*/  BRA.U UP1, `(.L_x_76) ;  /* 0x00000001016c7547 */ /* 0x000fea000b800000 */
[----:B------:R-:W-:-:S03]  /*3b90*/  UMOV UR4, 0xffffffff ;  /* 0xffffffff00047882 */ /* 0x000fc60000000000 */
[----:B------:R-:W-:Y:S05]  /*3ba0*/  BRA.DIV UR4, `(.L_x_77) ;  /* 0x0000006204c47947 */ /* 0x000fea000b800000 */
[----:B------:R-:W-:-:S13]  /*3bb0*/  ELECT P0, URZ, PT ;  /* 0x0000000000ff782f */ /* 0x000fda0003800000 */
.L_x_178:
[----:B------:R-:W-:Y:S05]  /*3bc0*/  @!P0 BRA `(.L_x_76) ;  /* 0x00000000005c8947 */ /* 0x000fea0003800000 */
[----:B-1----:R-:W1:Y:S02]  /*3bd0*/  LDS R5, [UR5+0x10] ;  /* 0x00001005ff057984 */ /* 0x002e640008000800 */
[----:B-1----:R-:W-:-:S04]  /*3be0*/  SHF.L.U32 R5, R5, 0x1f, RZ ;  /* 0x0000001f05057819 */ /* 0x002fc800000006ff */
[----:B------:R-:W1:Y:S02]  /*3bf0*/  SYNCS.PHASECHK.TRANS64.TRYWAIT P0, [UR5+0x8], R5 ;  /* 0x00000805ff0075a7 */ /* 0x000e640008001105 */
[----:B-1----:R-:W-:Y:S05]  /*3c00*/  @P0 BRA `(.L_x_78) ;  /* 0x0000000000080947 */ /* 0x002fea0003800000 */
[----:B------:R-:W1:Y:S02]  /*3c10*/  SYNCS.PHASECHK.TRANS64.TRYWAIT P0, [UR5+0x8], R5 ;  /* 0x00000805ff0075a7 */ /* 0x000e640008001105 */
[----:B-1----:R-:W-:Y:S05]  /*3c20*/  @!P0 BRA `(.L_x_79) ;  /* 0x0000006000c88947 */ /* 0x002fea0003800000 */
.L_x_78:
[----:B------:R-:W2:Y:S01]  /*3c30*/  LDS R7, [UR6+0x1e0] ;  /* 0x0001e006ff077984 */ /* 0x000ea20008000800 */
[----:B-1----:R-:W-:Y:S02]  /*3c40*/  HFMA2 R0, -RZ, RZ, 0, 5.9604644775390625e-08 ;  /* 0x00000001ff007431 */ /* 0x002fe400000001ff */
[----:B------:R-:W-:Y:S01]  /*3c50*/  IMAD.MOV.U32 R4, RZ, RZ, 0xffff ;  /* 0x0000ffffff047424 */ /* 0x000fe200078e00ff */
[----:B------:R-:W-:Y:S01]  /*3c60*/  UPRMT UR4, UR34, 0x654, UR7 ;  /* 0x0000065422047896 */ /* 0x000fe20008000007 */
[----:B--2---:R-:W-:-:S03]  /*3c70*/  IMAD.SHL.U32 R5, R7, 0x20, RZ ;  /* 0x0000002007057824 */ /* 0x004fc600078e00ff */
[-C--:B------:R-:W-:Y:S02]  /*3c80*/  SHF.L.U32 R4, R4, R7.reuse, RZ ;  /* 0x0000000704047219 */ /* 0x080fe400000006ff */
[----:B------:R-:W-:Y:S01]  /*3c90*/  SHF.L.U32 R7, R0, R7, RZ ;  /* 0x0000000700077219 */ /* 0x000fe200000006ff */
[----:B------:R2:W-:Y:S04]  /*3ca0*/  STS [UR6+0x1e0], R5 ;  /* 0x0001e005ff007988 */ /* 0x0005e80008000806 */
[----:B------:R2:W-:Y:S04]  /*3cb0*/  ATOMS.OR RZ, [UR5+0x14], R4 ;  /* 0x00001404ffff798c */ /* 0x0005e8000b000005 */
[----:B------:R2:W-:Y:S01]  /*3cc0*/  ATOMS.OR RZ, [UR5+0x18], R7 ;  /* 0x00001807ffff798c */ /* 0x0005e2000b000005 */
[----:B------:R-:W-:Y:S03]  /*3cd0*/  SYNCS.ARRIVE.TRANS64.RED.A1T0 RZ, [UR4], RZ ;  /* 0x000000ffffff79a7 */ /* 0x000fe60008100404 */
[----:B------:R2:W-:Y:S01]  /*3ce0*/  ATOMS.XOR RZ, [UR5+0x10], R0 ;  /* 0x00001000ffff798c */ /* 0x0005e2000b800005 */
[----:B------:R-:W-:Y:S05]  /*3cf0*/  BRA `(.L_x_76) ;  /* 0x0000000000107947 */ /* 0x000fea0003800000 */
.L_x_69:
[----:B------:R-:W-:Y:S02]  /*3d00*/  MOV R0, 0xffffffff ;  /* 0xffffffff00007802 */ /* 0x000fe40000000f00 */
[----:B------:R-:W-:-:S03]  /*3d10*/  MOV R4, 0x3d40 ;  /* 0x00003d4000047802 */ /* 0x000fc60000000f00 */
[----:B------:R1:W-:Y:S04]  /*3d20*/  STS [UR6+0x1e0], R0 ;  /* 0x0001e000ff007988 */ /* 0x0003e80008000806 */
[----:B-1---5:R-:W-:Y:S05]  /*3d30*/  CALL.REL.NOINC `($__internal_1_$__cuda_sm10x_tcgen05_guardrail_trap_phase_invalid_during_alloc) ;  /* 0x0000006800107944 */ /* 0x022fea0003c00000 */
.L_x_76:
[----:B------:R-:W-:Y:S05]  /*3d40*/  WARPSYNC.ALL ;  /* 0x0000000000007948 */ /* 0x000fea0003800000 */
[----:B------:R-:W3:Y:S01]  /*3d50*/  S2UR UR4, SR_CgaCtaId ;  /* 0x00000000000479c3 */ /* 0x000ee20000008800 */
[----:B------:R-:W-:Y:S01]  /*3d60*/  UMOV UR17, 0x400 ;  /* 0x0000040000117882 */ /* 0x000fe20000000000 */
[----:B------:R-:W-:-:S06]  /*3d70*/  NOP ;  /* 0x0000000000007918 */ /* 0x000fcc0000000000 */
[----:B------:R-:W-:Y:S06]  /*3d80*/  BAR.ARV 0x6, 0xa0 ;  /* 0x0182800000007b1d */ /* 0x000fec0000002000 */
[----:B------:R-:W4:Y:S01]  /*3d90*/  LDCU UR6, c[0x0][0x38c] ;  /* 0x00007180ff0677ac */ /* 0x000f220008000800 */
[----:B------:R-:W-:Y:S01]  /*3da0*/  LOP3.LUT R3, R3, 0xffff, RZ, 0xc0, !PT ;  /* 0x0000ffff03037812 */ /* 0x000fe200078ec0ff */
[----:B-1----:R-:W-:Y:S01]  /*3db0*/  IMAD.MOV.U32 R9, RZ, RZ, 0x1 ;  /* 0x00000001ff097424 */ /* 0x002fe200078e00ff */
[----:B------:R-:W-:Y:S01]  /*3dc0*/  LOP3.LUT R2, R2, 0xffff, RZ, 0xc0, !PT ;  /* 0x0000ffff02027812 */ /* 0x000fe200078ec0ff */
[----:B------:R-:W-:Y:S01]  /*3dd0*/  IMAD.MOV.U32 R8, RZ, RZ, RZ ;  /* 0x000000ffff087224 */ /* 0x000fe200078e00ff */
[----:B------:R-:W-:Y:S01]  /*3de0*/  R2UR UR20, R3 ;  /* 0x00000000031472ca */ /* 0x000fe200000e0000 */
[----:B------:R-:W-:Y:S01]  /*3df0*/  UMOV UR24, URZ ;  /* 0x000000ff00187c82 */ /* 0x000fe20008000000 */
[----:B------:R-:W-:-:S02]  /*3e00*/  R2UR UR30, R2 ;  /* 0x00000000021e72ca */ /* 0x000fc400000e0000 */
[----:B------:R-:W-:Y:S01]  /*3e10*/  CS2R R2, SRZ ;  /* 0x0000000000027805 */ /* 0x000fe2000001ff00 */
[----:B------:R-:W-:Y:S01]  /*3e20*/  UMOV UR15, URZ ;  /* 0x000000ff000f7c82 */ /* 0x000fe20008000000 */
[----:B---3--:R-:W-:Y:S01]  /*3e30*/  ULEA UR17, UR4, UR17, 0x18 ;  /* 0x0000001104117291 */ /* 0x008fe2000f8ec0ff */
[----:B------:R-:W-:Y:S01]  /*3e40*/  UMOV UR14, URZ ;  /* 0x000000ff000e7c82 */ /* 0x000fe20008000000 */
[----:B------:R-:W-:Y:S02]  /*3e50*/  UISETP.NE.AND UP3, UPT, UR33, URZ, UPT ;  /* 0x000000ff2100728c */ /* 0x000fe4000bf65270 */
[----:B------:R-:W-:Y:S02]  /*3e60*/  UIADD3 UR5, UPT, UPT, UR17, 0x8400, URZ ;  /* 0x0000840011057890 */ /* 0x000fe4000fffe0ff */
[----:B------:R-:W-:-:S03]  /*3e70*/  UIADD3 UR4, UPT, UPT, UR17, 0x28400, URZ ;  /* 0x0002840011047890 */ /* 0x000fc6000fffe0ff */
[----:B--2---:R-:W1:Y:S01]  /*3e80*/  LDS R0, [UR17+0x1e0] ;  /* 0x0001e011ff007984 */ /* 0x004e620008000800 */
[----:B----4-:R-:W-:Y:S02]  /*3e90*/  UIADD3 UR6, UPT, UPT, UR6, 0x3f, URZ ;  /* 0x0000003f06067890 */ /* 0x010fe4000fffe0ff */
[----:B------:R-:W-:Y:S02]  /*3ea0*/  USHF.R.U32.HI UR5, URZ, 0x4, UR5 ;  /* 0x00000004ff057899 */ /* 0x000fe40008011605 */
[----:B------:R-:W-:Y:S02]  /*3eb0*/  USHF.R.S32.HI UR25, URZ, 0x1f, UR6 ;  /* 0x0000001fff197899 */ /* 0x000fe40008011406 */
[----:B------:R-:W-:Y:S02]  /*3ec0*/  USHF.R.U32.HI UR4, URZ, 0x4, UR4 ;  /* 0x00000004ff047899 */ /* 0x000fe40008011604 */
[----:B------:R-:W-:Y:S02]  /*3ed0*/  ULEA.HI UR25, UR25, UR6, URZ, 0x6 ;  /* 0x0000000619197291 */ /* 0x000fe4000f8f30ff */
[----:B------:R-:W-:-:S02]  /*3ee0*/  ULOP3.LUT UR5, UR5, 0x3fff, URZ, 0xc0, !UPT ;  /* 0x00003fff05057892 */ /* 0x000fc4000f8ec0ff */
[----:B------:R-:W-:Y:S02]  /*3ef0*/  USHF.R.S32.HI UR25, URZ, 0x6, UR25 ;  /* 0x00000006ff197899 */ /* 0x000fe40008011419 */
[----:B------:R-:W-:Y:S02]  /*3f00*/  ULOP3.LUT UR22, UR4, 0x3fff, URZ, 0xc0, !UPT ;  /* 0x00003fff04167892 */ /* 0x000fe4000f8ec0ff */
[----:B------:R-:W-:Y:S02]  /*3f10*/  UISETP.LT.AND UP0, UPT, UR25, 0x1, UPT ;  /* 0x000000011900788c */ /* 0x000fe4000bf01270 */
[----:B------:R-:W-:Y:S02]  /*3f20*/  ULOP3.LUT UR21, UR5, 0x10000, URZ, 0xfc, !UPT ;  /* 0x0001000005157892 */ /* 0x000fe4000f8efcff */
[----:B------:R-:W-:Y:S02]  /*3f30*/  ULOP3.LUT UR22, UR22, 0x10000, URZ, 0xfc, !UPT ;  /* 0x0001000016167892 */ /* 0x000fe4000f8efcff */
[----:B------:R-:W-:Y:S01]  /*3f40*/  USEL UR31, UR25, 0x1, !UP0 ;  /* 0x00000001191f7887 */ /* 0x000fe2000c000000 */
[----:B------:R-:W-:Y:S01]  /*3f50*/  UMOV UR28, 0x0 ;  /* 0x00000000001c7882 */ /* 0x000fe20000000000 */
[----:B------:R-:W-:Y:S01]  /*3f60*/  UMOV UR29, 0x10200490 ;  /* 0x10200490001d7882 */ /* 0x000fe20000000000 */
[----:B------:R-:W-:Y:S01]  /*3f70*/  UMOV UR26, 0x0 ;  /* 0x00000000001a7882 */ /* 0x000fe20000000000 */
[----:B------:R-:W-:Y:S01]  /*3f80*/  UMOV UR27, 0x10200490 ;  /* 0x10200490001b7882 */ /* 0x000fe20000000000 */
[----:B-1----:R-:W-:-:S15]  /*3f90*/  R2UR UR32, R0 ;  /* 0x00000000002072ca */ /* 0x002fde00000e0000 */
.L_x_87:
[C---:B------:R-:W-:Y:S02]  /*3fa0*/  LEA R0, R8.reuse, UR17, 0x3 ;  /* 0x0000001108007c11 */ /* 0x040fe4000f8e18ff */
[----:B------:R-:W-:Y:S02]  /*3fb0*/  SHF.L.U32 R5, R3, 0x1f, RZ ;  /* 0x0000001f03057819 */ /* 0x000fe400000006ff */
[----:B------:R-:W-:Y:S02]  /*3fc0*/  LEA R4, R8, UR17, 0x4 ;  /* 0x0000001108047c11 */ /* 0x000fe4000f8e20ff */
[----:B------:R-:W1:Y:S02]  /*3fd0*/  SYNCS.PHASECHK.TRANS64.TRYWAIT P0, [R0+URZ+0x130], R5 ;  /* 0x00013005000075a7 */ /* 0x000e6400080011ff */
[----:B-1-3--:R-:W-:Y:S05]  /*3fe0*/  @!P0 BRA `(.L_x_80) ;  /* 0x0000005c00f08947 */ /* 0x00afea0003800000 */
.L_x_179:
[----:B-1----:R-:W1:Y:S01]  /*3ff0*/  LDS.128 R4, [R4+0x1c0] ;  /* 0x0001c00004047984 */ /* 0x002e620000000c00 */
[----:B------:R-:W-:Y:S02]  /*4000*/  VIADD R0, R0, 0x140 ;  /* 0x0000014000007836 */ /* 0x000fe40000000000 */
[----:B------:R-:W-:Y:S01]  /*4010*/  VIADD R8, R8, 0x1 ;  /* 0x0000000108087836 */ /* 0x000fe20000000000 */
[----:B------:R-:W-:Y:S01]  /*4020*/  @!PT LDS RZ, [RZ] ;  /* 0x00000000fffff984 */ /* 0x000fe20000000800 */
[----:B------:R-:W-:Y:S01]  /*4030*/  @!PT LDS RZ, [RZ] ;  /* 0x00000000fffff984 */ /* 0x000fe20000000800 */
[----:B------:R-:W-:Y:S01]  /*4040*/  @!PT LDS RZ, [RZ] ;  /* 0x00000000fffff984 */ /* 0x000fe20000000800 */
[----:B------:R-:W-:Y:S01]  /*4050*/  @!PT LDS RZ, [RZ] ;  /* 0x00000000fffff984 */ /* 0x000fe20000000800 */
[----:B------:R2:W-:Y:S06]  /*4060*/  MEMBAR.ALL.CTA ;  /* 0x0000000000007992 */ /* 0x0005ec0000008000 */
[----:B--2---:R-:W2:Y:S01]  /*4070*/  FENCE.VIEW.ASYNC.S ;  /* 0x00000000000073c6 */ /* 0x004ea20000000000 */
[----:B------:R-:W-:-:S04]  /*4080*/  PRMT R0, RZ, 0x654, R0 ;  /* 0x00000654ff007816 */ /* 0x000fc80000000000 */
[----:B--2---:R2:W-:Y:S01]  /*4090*/  SYNCS.ARRIVE.TRANS64.RED.A1T0 RZ, [R0+URZ], RZ ;  /* 0x000000ff00ff79a7 */ /* 0x0045e200081004ff */
[----:B-1----:R-:W-:Y:S01]  /*40a0*/  LOP3.LUT P1, RZ, R6, 0x1, RZ, 0xc0, !PT ;  /* 0x0000000106ff7812 */ /* 0x002fe2000782c0ff */
[----:B--2---:R-:W-:-:S12]  /*40b0*/  BRA.U UP3, `(.L_x_81) ;  /* 0x0000000103e07547 */ /* 0x004fd8000b800000 */
[----:B------:R-:W1:Y:S01]  /*40c0*/  LDCU UR4, c[0x0][0x38c] ;  /* 0x00007180ff0477ac */ /* 0x000e620008000800 */
[----:B------:R-:W-:Y:S02]  /*40d0*/  PLOP3.LUT P2, PT, PT, PT, PT, 0x80, 0x8 ;  /* 0x000000000008781c */ /* 0x000fe40003f4f070 */
[----:B------:R-:W-:Y:S01]  /*40e0*/  SHF.L.U32 R5, R9, 0x1f, RZ ;  /* 0x0000001f09057819 */ /* 0x000fe200000006ff */
[----:B------:R-:W-:Y:S02]  /*40f0*/  ULEA UR23, UR24, UR17, 0x3 ;  /* 0x0000001118177291 */ /* 0x000fe4000f8e18ff */
[----:B------:R-:W-:Y:S02]  /*4100*/  ULEA UR18, UR24, UR32, 0x7 ;  /* 0x0000002018127291 */ /* 0x000fe4000f8e38ff */
[----:B-1----:R-:W-:-:S06]  /*4110*/  UISETP.GE.AND UP0, UPT, UR4, 0x1, UPT ;  /* 0x000000010400788c */ /* 0x002fcc000bf06270 */
[----:B------:R-:W-:-:S05]  /*4120*/  PLOP3.LUT P0, PT, PT, PT, UP0, 0x80, 0x8 ;  /* 0x000000000008781c */ /* 0x000fca0003f0f008 */
[----:B------:R-:W-:-:S08]  /*4130*/  @UP0 ULEA UR4, UR15, UR17, 0x3 ;  /* 0x000000110f040291 */ /* 0x000fd0000f8e18ff */
[----:B------:R-:W-:-:S04]  /*4140*/  @P0 SHF.L.U32 R0, R2, 0x1f, RZ ;  /* 0x0000001f02000819 */ /* 0x000fc800000006ff */
[----:B------:R1:W2:Y:S01]  /*4150*/  @P0 SYNCS.PHASECHK.TRANS64.TRYWAIT P2, [UR4], R0 ;  /* 0x00000000ff0005a7 */ /* 0x0002a20008041104 */
[----:B------:R-:W3:Y:S02]  /*4160*/  SYNCS.PHASECHK.TRANS64.TRYWAIT P0, [UR23+0x170], R5 ;  /* 0x00017005ff0075a7 */ /* 0x000ee40008001117 */
[----:B-123--:R-:W-:Y:S05]  /*4170*/  @!P0 BRA `(.L_x_82) ;  /* 0x0000005c00a08947 */ /* 0x00efea0003800000 */
.L_x_181:
[----:B------:R-:W-:Y:S01]  /*4180*/  UMOV UR19, UR14 ;  /* 0x0000000e00137c82 */ /* 0x000fe20008000000 */
[----:B------:R-:W-:Y:S05]  /*4190*/  BRA.U !UP0, `(.L_x_83) ;  /* 0x0000000108987547 */ /* 0x000fea000b800000 */
[----:B------:R-:W-:Y:S02]  /*41a0*/  UIADD3 UR19, UPT, UPT, UR31, UR14, URZ ;  /* 0x0000000e1f137290 */ /* 0x000fe4000fffe0ff */
[----:B------:R-:W-:Y:S01]  /*41b0*/  UPLOP3.LUT UP2, UPT, UPT, UPT, UPT, 0x40, 0x4 ;  /* 0x000000000004789c */ /* 0x000fe20003f4e870 */
[----:B------:R-:W-:Y:S01]  /*41c0*/  UMOV UR16, UR25 ;  /* 0x0000001900107c82 */ /* 0x000fe20008000000 */
[----:B------:R-:W-:-:S09]  /*41d0*/  UMOV UR6, UR15 ;  /* 0x0000000f00067c82 */ /* 0x000fd20008000000 */
.L_x_86:
[----:B--2---:R-:W-:Y:S01]  /*41e0*/  ULEA UR5, UR6, UR17, 0x3 ;  /* 0x0000001106057291 */ /* 0x004fe2000f8e18ff */
[----:B---3--:R-:W-:Y:S11]  /*41f0*/  @P2 BRA `(.L_x_84) ;  /* 0x00000000000c2947 */ /* 0x008ff60003800000 */
[----:B-1----:R-:W-:Y:S04]  /*4200*/  SHF.L.U32 R5, R2, 0x1f, RZ ;  /* 0x0000001f02057819 */ /* 0x002fe800000006ff */
[----:B------:R-:W1:Y:S02]  /*4210*/  SYNCS.PHASECHK.TRANS64.TRYWAIT P0, [UR5], R5 ;  /* 0x00000005ff0075a7 */ /* 0x000e640008001105 */
[----:B-1----:R-:W-:Y:S05]  /*4220*/  @!P0 BRA `(.L_x_85) ;  /* 0x0000005c008c8947 */ /* 0x002fea0003800000 */
.L_x_84:
[----:B------:R-:W-:Y:S01]  /*4230*/  UISETP.NE.AND UP0, UPT, UR16, 0x1, UPT ;  /* 0x000000011000788c */ /* 0x000fe2000bf05270 */
[----:B------:R-:W-:Y:S01]  /*4240*/  PLOP3.LUT P2, PT, PT, PT, PT, 0x80, 0x8 ;  /* 0x000000000008781c */ /* 0x000fe20003f4f070 */
[----:B------:R-:W-:Y:S02]  /*4250*/  UIADD3 UR4, UPT, UPT, UR6, 0x1, URZ ;  /* 0x0000000106047890 */ /* 0x000fe4000fffe0ff */
[----:B------:R-:W-:Y:S02]  /*4260*/  ULEA UR12, UR6, UR22, 0x8 ;  /* 0x00000016060c7291 */ /* 0x000fe4000f8e40ff */
[----:B------:R-:W-:Y:S01]  /*4270*/  UISETP.NE.AND UP1, UPT, UR4, 0x10, UPT ;  /* 0x000000100400788c */ /* 0x000fe2000bf25270 */
[----:B------:R-:W-:Y:S01]  /*4280*/  PLOP3.LUT P0, PT, PT, PT, UP0, 0x80, 0x8 ;  /* 0x000000000008781c */ /* 0x000fe20003f0f008 */
[----:B------:R-:W-:Y:S02]  /*4290*/  UIADD3 UR10, UPT, UPT, UR12, 0x2, URZ ;  /* 0x000000020c0a7890 */ /* 0x000fe4000fffe0ff */
[----:B------:R-:W-:Y:S02]  /*42a0*/  USEL UR7, URZ, 0x1, UP1 ;  /* 0x00000001ff077887 */ /* 0x000fe40008800000 */
[----:B------:R-:W-:Y:S02]  /*42b0*/  USEL UR15, UR4, URZ, UP1 ;  /* 0x000000ff040f7287 */ /* 0x000fe40008800000 */
[----:B------:R-:W-:Y:S02]  /*42c0*/  UIADD3 UR14, UPT, UPT, UR14, 0x1, URZ ;  /* 0x000000010e0e7890 */ /* 0x000fe4000fffe0ff */
[----:B------:R-:W-:Y:S01]  /*42d0*/  @UP0 ULEA UR4, UR15, UR17, 0x3 ;  /* 0x000000110f040291 */ /* 0x000fe2000f8e18ff */
[----:B------:R-:W-:Y:S01]  /*42e0*/  LOP3.LUT R2, R2, UR7, RZ, 0x3c, !PT ;  /* 0x0000000702027c12 */ /* 0x000fe2000f8e3cff */
[----:B------:R-:W-:Y:S01]  /*42f0*/  UIADD3 UR7, UPT, UPT, UR5, 0x80, URZ ;  /* 0x0000008005077890 */ /* 0x000fe2000fffe0ff */
[----:B------:R-:W-:Y:S02]  /*4300*/  UMOV UR13, 0x80004020 ;  /* 0x80004020000d7882 */ /* 0x000fe40000000000 */
[----:B-1----:R-:W-:Y:S01]  /*4310*/  @P0 SHF.L.U32 R0, R2, 0x1f, RZ ;  /* 0x0000001f02000819 */ /* 0x002fe200000006ff */
[----:B------:R-:W-:Y:S01]  /*4320*/  UMOV UR5, 0x80004020 ;  /* 0x8000402000057882 */ /* 0x000fe20000000000 */
[----:B------:R-:W-:Y:S01]  /*4330*/  UMOV UR11, 0x80004020 ;  /* 0x80004020000b7882 */ /* 0x000fe20000000000 */
[----:B------:R-:W-:Y:S01]  /*4340*/  UMOV UR9, 0x80004020 ;  /* 0x8000402000097882 */ /* 0x000fe20000000000 */
[----:B------:R2:W3:Y:S01]  /*4350*/  @P0 SYNCS.PHASECHK.TRANS64.TRYWAIT P2, [UR4], R0 ;  /* 0x00000000ff0005a7 */ /* 0x0004e20008041104 */
[----:B------:R-:W-:Y:S02]  /*4360*/  ULEA UR4, UR6, UR21, 0x9 ;  /* 0x0000001506047291 */ /* 0x000fe4000f8e48ff */
[----:B------:R-:W-:Y:S02]  /*4370*/  UISETP.NE.AND UP0, UPT, UR14, UR19, UPT ;  /* 0x000000130e00728c */ /* 0x000fe4000bf05270 */
[----:B------:R-:W-:Y:S02]  /*4380*/  UIADD3 UR8, UPT, UPT, UR4, 0x2, URZ ;  /* 0x0000000204087890 */ /* 0x000fe4000fffe0ff */
[----:B------:R-:W-:Y:S01]  /*4390*/  UIADD3 UR16, UPT, UPT, UR16, -0x1, URZ ;  /* 0xffffffff10107890 */ /* 0x000fe2000fffe0ff */
[----:B------:R-:W-:Y:S02]  /*43a0*/  UMOV UR6, UR15 ;  /* 0x0000000f00067c82 */ /* 0x000fe40008000000 */
[----:B------:R2:W-:Y:S01]  /*43b0*/  UTCQMMA.2CTA gdesc[UR4], gdesc[UR12], tmem[UR18], tmem[UR28], idesc[UR29], UP2 ;  /* 0x00ff1c0c040075ea */ /* 0x0005e20009200312 */
[----:B------:R-:W-:Y:S03]  /*43c0*/  UPLOP3.LUT UP2, UPT, UPT, UPT, UPT, 0x80, 0x8 ;  /* 0x000000000008789c */ /* 0x000fe60003f4f070 */
[----:B------:R2:W-:Y:S01]  /*43d0*/  UTCQMMA.2CTA gdesc[UR8], gdesc[UR10], tmem[UR18], tmem[UR26], idesc[UR27], UPT ;  /* 0x00ff1a0a080075ea */ /* 0x0005e2000ba00312 */
[----:B------:R2:W-:Y:S01]  /*43e0*/  UTCBAR.2CTA.MULTICAST [UR7], URZ, UR20 ;  /* 0x000000ff070073e9 */ /* 0x0005e20008200814 */
[----:B------:R-:W-:Y:S06]  /*43f0*/  BRA.U UP0, `(.L_x_86) ;  /* 0xfffffffd00787547 */ /* 0x000fec000b83ffff */
.L_x_83:
[----:B--2---:R-:W-:Y:S01]  /*4400*/  UIADD3 UR4, UPT, UPT, UR23, 0x150, URZ ;  /* 0x0000015017047890 */ /* 0x004fe2000fffe0ff */
[----:B------:R-:W-:-:S08]  /*4410*/  UMOV UR14, UR19 ;  /* 0x00000013000e7c82 */ /* 0x000fd00008000000 */
[----:B------:R2:W-:Y:S01]  /*4420*/  UTCBAR.2CTA.MULTICAST [UR4], URZ, UR30 ;  /* 0x000000ff040073e9 */ /* 0x0005e2000820081e */
[----:B------:R-:W-:Y:S02]  /*4430*/  NOP ;  /* 0x0000000000007918 */ /* 0x000fe40000000000 */
.L_x_81:
[----:B--2---:R-:W-:Y:S01]  /*4440*/  UIADD3 UR4, UPT, UPT, UR24, 0x1, URZ ;  /* 0x0000000118047890 */ /* 0x004fe2000fffe0ff */
[----:B------:R-:W-:-:S03]  /*4450*/  ISETP.NE.AND P0, PT, R8, 0x2, PT ;  /* 0x000000020800780c */ /* 0x000fc60003f05270 */
[----:B------:R-:W-:Y:S01]  /*4460*/  UISETP.NE.AND UP0, UPT, UR4, 0x4, UPT ;  /* 0x000000040400788c */ /* 0x000fe2000bf05270 */
[----:B-1----:R-:W-:Y:S02]  /*4470*/  SEL R0, RZ, 0x1, P0 ;  /* 0x00000001ff007807 */ /* 0x002fe40000000000 */
[----:B------:R-:W-:Y:S01]  /*4480*/  SEL R8, R8, RZ, P0 ;  /* 0x000000ff08087207 */ /* 0x000fe20000000000 */
[----:B------:R-:W-:Y:S01]  /*4490*/  USEL UR5, URZ, 0x1, UP0 ;  /* 0x00000001ff057887 */ /* 0x000fe20008000000 */
[----:B------:R-:W-:Y:S01]  /*44a0*/  LOP3.LUT R3, R3, R0, RZ, 0x3c, !PT ;  /* 0x0000000003037212 */ /* 0x000fe200078e3cff */
[----:B------:R-:W-:-:S04]  /*44b0*/  USEL UR24, UR4, URZ, UP0 ;  /* 0x000000ff04187287 */ /* 0x000fc80008000000 */
[----:B------:R-:W-:Y:S01]  /*44c0*/  LOP3.LUT R9, R9, UR5, RZ, 0x3c, !PT ;  /* 0x0000000509097c12 */ /* 0x000fe2000f8e3cff */
[----:B------:R-:W-:Y:S07]  /*44d0*/  @P1 BRA `(.L_x_87) ;  /* 0xfffffff800b01947 */ /* 0x000fee000383ffff */
[----:B------:R-:W1:Y:S01]  /*44e0*/  S2UR UR8, SR_CgaCtaId ;  /* 0x00000000000879c3 */ /* 0x000e620000008800 */
[----:B------:R-:W-:Y:S01]  /*44f0*/  ELECT P0, URZ, PT ;  /* 0x0000000000ff782f */ /* 0x000fe20003800000 */
[----:B------:R-:W-:Y:S01]  /*4500*/  HFMA2 R0, -RZ, RZ, 0, 5.9604644775390625e-08 ;  /* 0x00000001ff007431 */ /* 0x000fe200000001ff */
[----:B------:R-:W-:-:S05]  /*4510*/  UMOV UR4, 0x40 ;  /* 0x0000004000047882 */ /* 0x000fca0000000000 */
[----:B------:R-:W-:Y:S01]  /*4520*/  UVIRTCOUNT.DEALLOC.SMPOOL 0x80 ;  /* 0x000000800000784c */ /* 0x000fe20000000000 */
[----:B------:R-:W-:Y:S02]  /*4530*/  UISETP.NE.AND UP1, UPT, UR33, URZ, UPT ;  /* 0x000000ff2100728c */ /* 0x000fe4000bf25270 */
[----:B-1----:R-:W-:-:S09]  /*4540*/  ULEA UR8, UR8, UR4, 0x18 ;  /* 0x0000000408087291 */ /* 0x002fd2000f8ec0ff */
[----:B------:R1:W-:Y:S01]  /*4550*/  @P0 STS.U8 [UR8+0x1c], R0 ;  /* 0x00001c00ff000988 */ /* 0x0003e20008000008 */
[----:B------:R-:W-:Y:S05]  /*4560*/  BRA.U UP1, `(.L_x_88) ;  /* 0x0000000101a07547 */ /* 0x000fea000b800000 */
[----:B------:R-:W-:Y:S01]  /*4570*/  UIADD3 UR7, UPT, UPT, UR17, 0x170, URZ ;  /* 0x0000017011077890 */ /* 0x000fe2000fffe0ff */
[----:B------:R-:W-:-:S03]  /*4580*/  SHF.L.U32 R3, R9, 0x1f, RZ ;  /* 0x0000001f09037819 */ /* 0x000fc600000006ff */
[----:B------:R-:W-:-:S09]  /*4590*/  ULEA UR4, UR24, UR7, 0x3 ;  /* 0x0000000718047291 */ /* 0x000fd2000f8e18ff */
[----:B------:R-:W2:Y:S02]  /*45a0*/  SYNCS.PHASECHK.TRANS64.TRYWAIT P0, [UR4], R3 ;  /* 0x00000003ff0075a7 */ /* 0x000ea40008001104 */
[----:B--2---:R-:W-:Y:S05]  /*45b0*/  @!P0 BRA `(.L_x_89) ;  /* 0x0000005800c08947 */ /* 0x004fea0003800000 */
.L_x_184:
        /* <DEDUP_REMOVED lines=9> */
.L_x_186:
        /* <DEDUP_REMOVED lines=9> */
.L_x_188:
[----:B------:R-:W-:-:S04]  /*46e0*/  UIADD3 UR4, UPT, UPT, UR4, 0x1, URZ ;  /* 0x0000000104047890 */ /* 0x000fc8000fffe0ff */
[----:B------:R-:W-:-:S04]  /*46f0*/  UISETP.NE.AND UP0, UPT, UR4, 0x4, UPT ;  /* 0x000000040400788c */ /* 0x000fc8000bf05270 */
[----:B------:R-:W-:Y:S02]  /*4700*/  USEL UR5, URZ, 0x1, UP0 ;  /* 0x00000001ff057887 */ /* 0x000fe40008000000 */
[----:B------:R-:W-:-:S04]  /*4710*/  USEL UR4, UR4, URZ, UP0 ;  /* 0x000000ff04047287 */ /* 0x000fc80008000000 */
[----:B------:R-:W-:Y:S01]  /*4720*/  ULEA UR4, UR4, UR7, 0x3 ;  /* 0x0000000704047291 */ /* 0x000fe2000f8e18ff */
[----:B-1----:R-:W-:-:S04]  /*4730*/  LOP3.LUT R3, R2, UR5, RZ, 0x3c, !PT ;  /* 0x0000000502037c12 */ /* 0x002fc8000f8e3cff */
[----:B------:R-:W-:Y:S01]  /*4740*/  SHF.L.U32 R3, R3, 0x1f, RZ ;  /* 0x0000001f03037819 */ /* 0x000fe200000006ff */
[----:B------:R-:W-:-:S04]  /*4750*/  IMAD.U32 R0, RZ, RZ, UR4 ;  /* 0x00000004ff007e24 */ /* 0x000fc8000f8e00ff */
[----:B------:R1:W2:Y:S03]  /*4760*/  SYNCS.PHASECHK.TRANS64.TRYWAIT P0, [R0+URZ], R3 ;  /* 0x00000003000075a7 */ /* 0x0002a600080011ff */
[----:B--2---:R-:W-:Y:S05]  /*4770*/  @!P0 NANOSLEEP.SYNCS 0x989680 ;  /* 0x009896800000895d */ /* 0x004fea0003900000 */
[----:B------:R-:W2:Y:S02]  /*4780*/  @!P0 SYNCS.PHASECHK.TRANS64 P0, [R0+URZ], R3 ;  /* 0x00000003000085a7 */ /* 0x000ea400080010ff */
[----:B--2---:R-:W-:Y:S05]  /*4790*/  @P0 BRA `(.L_x_92) ;  /* 0x0000000000200947 */ /* 0x004fea0003800000 */
.L_x_93:
[----:B--2---:R2:W4:Y:S02]  /*47a0*/  SYNCS.PHASECHK.TRANS64.TRYWAIT P0, [R0+URZ], R3 ;  /* 0x00000003000075a7 */ /* 0x00452400080011ff */
[----:B----4-:R-:W-:Y:S05]  /*47b0*/  @!P0 NANOSLEEP.SYNCS 0x989680 ;  /* 0x009896800000895d */ /* 0x010fea0003900000 */
[----:B------:R-:W4:Y:S02]  /*47c0*/  @!P0 SYNCS.PHASECHK.TRANS64 P0, [R0+URZ], R3 ;  /* 0x00000003000085a7 */ /* 0x000f2400080010ff */
[----:B----4-:R-:W-:Y:S05]  /*47d0*/  @!P0 BRA `(.L_x_93) ;  /* 0xfffffffc00f08947 */ /* 0x010fea000383ffff */
[----:B------:R-:W-:Y:S05]  /*47e0*/  BRA `(.L_x_92) ;  /* 0x00000000000c7947 */ /* 0x000fea0003800000 */
.L_x_88:
[----:B------:R-:W-:-:S04]  /*47f0*/  UIADD3 UR4, UPT, UPT, UR17, 0x1b0, URZ ;  /* 0x000001b011047890 */ /* 0x000fc8000fffe0ff */
[----:B------:R-:W-:-:S09]  /*4800*/  UPRMT UR4, UR34, 0x654, UR4 ;  /* 0x0000065422047896 */ /* 0x000fd20008000004 */
[----:B------:R-:W-:Y:S03]  /*4810*/  SYNCS.ARRIVE.TRANS64.RED.A1T0 RZ, [UR4], RZ ;  /* 0x000000ffffff79a7 */ /* 0x000fe60008100404 */
.L_x_92:
[----:B-12---:R-:W-:Y:S01]  /*4820*/  SHF.L.U32 R3, RZ, 0x1f, RZ ;  /* 0x0000001fff037819 */ /* 0x006fe200000006ff */
[----:B------:R-:W-:Y:S01]  /*4830*/  UIADD3 UR4, UPT, UPT, UR17, 0x1b0, URZ ;  /* 0x000001b011047890 */ /* 0x000fe2000fffe0ff */
[----:B------:R-:W-:Y:S02]  /*4840*/  PLOP3.LUT P0, PT, PT, PT, UP1, 0x80, 0x8 ;  /* 0x000000000008781c */ /* 0x000fe40003f0f018 */
[----:B------:R-:W1:Y:S02]  /*4850*/  SYNCS.PHASECHK.TRANS64.TRYWAIT P1, [UR17+0x1b0], R3 ;  /* 0x0001b003ff0075a7 */ /* 0x000e640008021111 */
[----:B-1----:R-:W-:Y:S09]  /*4860*/  @!P1 BRA `(.L_x_94) ;  /* 0x00000058005c9947 */ /* 0x002ff20003800000 */
.L_x_190:
[----:B------:R-:W-:Y:S01]  /*4870*/  @!UP1 UPRMT UR4, UR34, 0x654, UR4 ;  /* 0x0000065422049896 */ /* 0x000fe20008000004 */
[----:B------:R-:W-:Y:S01]  /*4880*/  UMOV UR5, 0xffff ;  /* 0x0000ffff00057882 */ /* 0x000fe20000000000 */
[----:B------:R-:W-:-:S07]  /*4890*/  UMOV UR6, 0x1 ;  /* 0x0000000100067882 */ /* 0x000fce0000000000 */
[----:B------:R-:W-:Y:S01]  /*48a0*/  @!P0 SYNCS.ARRIVE.TRANS64.RED.A1T0 RZ, [UR4], RZ ;  /* 0x000000ffffff89a7 */ /* 0x000fe20008100404 */
[----:B------:R-:W-:Y:S01]  /*48b0*/  NOP ;  /* 0x0000000000007918 */ /* 0x000fe20000000000 */
[----:B-1----:R-:W1:Y:S01]  /*48c0*/  LDS R0, [UR8+0x14] ;  /* 0x00001408ff007984 */ /* 0x002e620008000800 */
[----:B------:R-:W-:-:S04]  /*48d0*/  ULOP3.LUT UR4, UR32, 0xffff, URZ, 0xc0, !UPT ;  /* 0x0000ffff20047892 */ /* 0x000fc8000f8ec0ff */
[----:B------:R-:W-:-:S04]  /*48e0*/  USHF.R.U32.HI UR4, URZ, 0x5, UR4 ;  /* 0x00000005ff047899 */ /* 0x000fc80008011604 */
[----:B------:R-:W-:Y:S02]  /*48f0*/  USHF.L.U32 UR5, UR5, UR4, URZ ;  /* 0x0000000405057299 */ /* 0x000fe400080006ff */
[----:B------:R-:W-:-:S04]  /*4900*/  USHF.L.U32 UR4, UR6, UR4, URZ ;  /* 0x0000000406047299 */ /* 0x000fc800080006ff */
[----:B-1----:R-:W-:-:S04]  /*4910*/  LOP3.LUT R0, R0, UR5, RZ, 0xc0, !PT ;  /* 0x0000000500007c12 */ /* 0x002fc8000f8ec0ff */
[----:B------:R-:W-:-:S13]  /*4920*/  ISETP.NE.AND P0, PT, R0, UR5, PT ;  /* 0x0000000500007c0c */ /* 0x000fda000bf05270 */
[----:B------:R-:W-:Y:S05]  /*4930*/  @P0 BRA `(.L_x_95) ;  /* 0x0000000000580947 */ /* 0x000fea0003800000 */
[----:B------:R-:W1:Y:S02]  /*4940*/  LDS R0, [UR8+0x18] ;  /* 0x00001808ff007984 */ /* 0x000e640008000800 */
[----:B-1----:R-:W-:-:S04]  /*4950*/  LOP3.LUT R0, R0, UR4, RZ, 0xc0, !PT ;  /* 0x0000000400007c12 */ /* 0x002fc8000f8ec0ff */
[----:B------:R-:W-:-:S13]  /*4960*/  ISETP.NE.AND P0, PT, R0, UR4, PT ;  /* 0x0000000400007c0c */ /* 0x000fda000bf05270 */
[----:B------:R-:W-:Y:S05]  /*4970*/  @P0 BRA `(.L_x_96) ;  /* 0x00000000003c0947 */ /* 0x000fea0003800000 */
[----:B------:R-:W1:Y:S01]  /*4980*/  S2R R2, SR_LANEID ;  /* 0x0000000000027919 */ /* 0x000e620000000000 */
[----:B------:R-:W-:Y:S01]  /*4990*/  ULOP3.LUT UR5, URZ, UR5, URZ, 0x33, !UPT ;  /* 0x00000005ff057292 */ /* 0x000fe2000f8e33ff */
[----:B------:R-:W-:Y:S01]  /*49a0*/  LOP3.LUT R4, RZ, UR4, RZ, 0x33, !PT ;  /* 0x00000004ff047c12 */ /* 0x000fe2000f8e33ff */
[----:B------:R-:W-:Y:S02]  /*49b0*/  VOTEU.ANY UR4, UPT, PT ;  /* 0x0000000000047886 */ /* 0x000fe400038e0100 */
[----:B------:R-:W-:Y:S01]  /*49c0*/  UFLO.U32 UR4, UR4 ;  /* 0x00000004000472bd */ /* 0x000fe200080e0000 */
[----:B------:R-:W2:Y:S01]  /*49d0*/  REDUX UR6, R4 ;  /* 0x00000000040673c4 */ /* 0x000ea20000000000 */
[----:B------:R-:W-:-:S06]  /*49e0*/  IMAD.U32 R0, RZ, RZ, UR5 ;  /* 0x00000005ff007e24 */ /* 0x000fcc000f8e00ff */
[----:B------:R4:W-:Y:S01]  /*49f0*/  UTCATOMSWS.AND URZ, UR5 ;  /* 0x0000000500ff79e3 */ /* 0x0009e20008000000 */
[----:B------:R-:W3:Y:S01]  /*4a00*/  REDUX UR7, R0 ;  /* 0x00000000000773c4 */ /* 0x000ee20000000000 */
[----:B-1----:R-:W-:Y:S01]  /*4a10*/  ISETP.EQ.U32.AND P0, PT, R2, UR4, PT ;  /* 0x0000000402007c0c */ /* 0x002fe2000bf02070 */
[----:B--2---:R-:W-:Y:S01]  /*4a20*/  IMAD.U32 R2, RZ, RZ, UR6 ;  /* 0x00000006ff027e24 */ /* 0x004fe2000f8e00ff */
[----:B---3--:R-:W-:-:S11]  /*4a30*/  MOV R3, UR7 ;  /* 0x0000000700037c02 */ /* 0x008fd60008000f00 */
[----:B------:R4:W-:Y:S04]  /*4a40*/  @P0 ATOMS.AND RZ, [UR8+0x14], R3 ;  /* 0x00001403ffff098c */ /* 0x0009e8000a800008 */
[----:B------:R4:W-:Y:S01]  /*4a50*/  @P0 ATOMS.AND RZ, [UR8+0x18], R2 ;  /* 0x00001802ffff098c */ /* 0x0009e2000a800008 */
[----:B------:R-:W-:Y:S05]  /*4a60*/  BRA `(.L_x_97) ;  /* 0x0000000000147947 */ /* 0x000fea0003800000 */
.L_x_96:
[----:B------:R-:W-:Y:S02]  /*4a70*/  MOV R2, 0x4a90 ;  /* 0x00004a9000027802 */ /* 0x000fe40000000f00 */
[----:B---3-5:R-:W-:Y:S05]  /*4a80*/  CALL.REL.NOINC `($__internal_0_$__cuda_sm10x_tcgen05_guardrail_trap_col_being_dealloced_not_returned_by_alloc) ;  /* 0x0000005800b07944 */ /* 0x028fea0003c00000 */
[----:B------:R-:W-:Y:S05]  /*4a90*/  BRA `(.L_x_97) ;  /* 0x0000000000087947 */ /* 0x000fea0003800000 */
.L_x_95:
[----:B------:R-:W-:Y:S02]  /*4aa0*/  MOV R2, 0x4ac0 ;  /* 0x00004ac000027802 */ /* 0x000fe40000000f00 */
[----:B---3-5:R-:W-:Y:S05]  /*4ab0*/  CALL.REL.NOINC `($__internal_2_$__cuda_sm10x_tcgen05_guardrail_trap_unallocated_columns_being_dealloced) ;  /* 0x0000005800bc7944 */ /* 0x028fea0003c00000 */
.L_x_97:
[----:B------:R-:W-:Y:S01]  /*4ac0*/  NOP ;  /* 0x0000000000007918 */ /* 0x000fe20000000000 */
[----:B----4-:R-:W-:Y:S05]  /*4ad0*/  EXIT ;  /* 0x000000000000794d */ /* 0x010fea0003800000 */
.L_x_68:
[----:B------:R-:W-:-:S09]  /*4ae0*/  UISETP.NE.OR UP0, UPT, UR13, 0x3, !UP3 ;  /* 0x000000030d00788c */ /* 0x000fd2000df05670 */
[----:B------:R-:W-:Y:S05]  /*4af0*/  BRA.U UP0, `(.L_x_98) ;  /* 0x0000000d007c7547 */ /* 0x000fea000b800000 */
[----:B------:R-:W1:Y:S01]  /*4b00*/  LDCU UR32, c[0x0][0x370] ;  /* 0x00006e00ff2077ac */ /* 0x000e620008000800 */
[----:B------:R-:W2:Y:S01]  /*4b10*/  LDC.64 R16, c[0x0][0x348] ;  /* 0x0000d200ff107b82 */ /* 0x000ea20000000a00 */
[----:B------:R-:W-:Y:S02]  /*4b20*/  HFMA2 R13, -RZ, RZ, 0, 0 ;  /* 0x00000000ff0d7431 */ /* 0x000fe400000001ff */
[----:B------:R-:W-:Y:S01]  /*4b30*/  IMAD.MOV.U32 R15, RZ, RZ, 0x1 ;  /* 0x00000001ff0f7424 */ /* 0x000fe200078e00ff */
[----:B------:R-:W1:Y:S01]  /*4b40*/  LDCU.128 UR28, c[0x0][0xb10] ;  /* 0x00016200ff1c77ac */ /* 0x000e620008000c00 */
[----:B------:R-:W-:Y:S01]  /*4b50*/  IMAD.MOV.U32 R14, RZ, RZ, RZ ;  /* 0x000000ffff0e7224 */ /* 0x000fe200078e00ff */
[----:B------:R-:W-:Y:S01]  /*4b60*/  MOV R7, 0x2000 ;  /* 0x0000200000077802 */ /* 0x000fe20000000f00 */
[----:B------:R-:W3:Y:S01]  /*4b70*/  LDCU UR27, c[0x0][0x374] ;  /* 0x00006e80ff1b77ac */ /* 0x000ee20008000800 */
[----:B------:R-:W4:Y:S01]  /*4b80*/  LDC.64 R2, c[0x0][0x888] ;  /* 0x00022200ff027b82 */ /* 0x000f220000000a00 */
[----:B------:R-:W3:Y:S01]  /*4b90*/  LDCU UR15, c[0x0][0xb0c] ;  /* 0x00016180ff0f77ac */ /* 0x000ee20008000800 */
[----:B------:R-:W2:Y:S06]  /*4ba0*/  LDCU UR38, c[0x0][0xb20] ;  /* 0x00016400ff2677ac */ /* 0x000eac0008000800 */
[----:B------:R-:W4:Y:S01]  /*4bb0*/  LDC.64 R4, c[0x0][0x890] ;  /* 0x00022400ff047b82 */ /* 0x000f220000000a00 */
[----:B------:R-:W2:Y:S01]  /*4bc0*/  LDCU UR4, c[0x0][0xb30] ;  /* 0x00016600ff0477ac */ /* 0x000ea20008000800 */
[----:B------:R-:W-:Y:S01]  /*4bd0*/  UMOV UR21, 0x400 ;  /* 0x0000040000157882 */ /* 0x000fe20000000000 */
[----:B-1----:R-:W-:-:S02]  /*4be0*/  UIMAD.WIDE.U32 UR6, UR32, UR28, URZ ;  /* 0x0000001c200672a5 */ /* 0x002fc4000f8e00ff */
[----:B---3--:R-:W-:Y:S02]  /*4bf0*/  UIMAD.WIDE.U32 UR8, UR27, UR31, URZ ;  /* 0x0000001f1b0872a5 */ /* 0x008fe4000f8e00ff */
[----:B------:R-:W-:Y:S02]  /*4c00*/  ULEA UR21, UR48, UR21, 0x18 ;  /* 0x0000001530157291 */ /* 0x000fe4000f8ec0ff */
[----:B------:R-:W-:Y:S02]  /*4c10*/  UPLOP3.LUT UP3, UPT, UPT, UPT, UPT, 0x40, 0x4 ;  /* 0x000000000004789c */ /* 0x000fe40003f6e870 */
[----:B------:R-:W-:Y:S02]  /*4c20*/  UIADD3 UR33, UPT, UPT, UR21, 0x108, URZ ;  /* 0x0000010815217890 */ /* 0x000fe4000fffe0ff */
[----:B------:R-:W-:Y:S01]  /*4c30*/  UIADD3 UR17, UPT, UPT, UR21, 0x100, URZ ;  /* 0x0000010015117890 */ /* 0x000fe2000fffe0ff */
[----:B------:R-:W-:Y:S01]  /*4c40*/  UMOV UR6, UR7 ;  /* 0x0000000700067c82 */ /* 0x000fe20008000000 */
[----:B------:R-:W-:Y:S01]  /*4c50*/  UMOV UR35, UR9 ;  /* 0x0000000900237c82 */ /* 0x000fe20008000000 */
[----:B------:R-:W-:-:S02]  /*4c60*/  UISETP.GE.AND UP0, UPT, UR42, 0x1, UPT ;  /* 0x000000012a00788c */ /* 0x000fc4000bf06270 */
[----:B------:R-:W-:Y:S01]  /*4c70*/  UISETP.NE.AND UP4, UPT, UR42, 0x1, UPT ;  /* 0x000000012a00788c */ /* 0x000fe2000bf85270 */
[----:B------:R-:W1:Y:S01]  /*4c80*/  LDCU.64 UR22, c[0x0][0xb28] ;  /* 0x00016500ff1677ac */ /* 0x000e620008000a00 */
[----:B------:R-:W-:Y:S02]  /*4c90*/  UISETP.NE.AND UP6, UPT, UR15, 0x1, UPT ;  /* 0x000000010f00788c */ /* 0x000fe4000bfc5270 */
[----:B------:R-:W-:Y:S02]  /*4ca0*/  UISETP.NE.AND UP5, UPT, UR30, 0x1, UPT ;  /* 0x000000011e00788c */ /* 0x000fe4000bfa5270 */
[----:B------:R-:W-:Y:S02]  /*4cb0*/  UPRMT UR33, UR48, 0x654, UR33 ;  /* 0x0000065430217896 */ /* 0x000fe40008000021 */
[----:B------:R-:W-:Y:S02]  /*4cc0*/  USHF.R.U32.HI UR37, URZ, UR29, UR6 ;  /* 0x0000001dff257299 */ /* 0x000fe40008011606 */
[----:B------:R-:W-:-:S02]  /*4cd0*/  UPRMT UR34, UR48, 0x654, UR17 ;  /* 0x0000065430227896 */ /* 0x000fc40008000011 */
[----:B--2---:R-:W-:Y:S02]  /*4ce0*/  USHF.R.U32.HI UR35, URZ, UR38, UR35 ;  /* 0x00000026ff237299 */ /* 0x004fe40008011623 */
[----:B------:R-:W-:-:S11]  /*4cf0*/  UISETP.NE.AND UP2, UPT, UR4, 0x1, UPT ;  /* 0x000000010400788c */ /* 0x000fd6000bf45270 */
.L_x_107:
[C---:B------:R-:W-:Y:S02]  /*4d00*/  LEA R12, R14.reuse, UR21, 0x3 ;  /* 0x000000150e0c7c11 */ /* 0x040fe4000f8e18ff */
[----:B------:R-:W-:Y:S02]  /*4d10*/  SHF.L.U32 R9, R13, 0x1f, RZ ;  /* 0x0000001f0d097819 */ /* 0x000fe400000006ff */
[----:B------:R-:W-:Y:S02]  /*4d20*/  LEA R10, R14, UR21, 0x4 ;  /* 0x000000150e0a7c11 */ /* 0x000fe4000f8e20ff */
[----:B--2---:R-:W2:Y:S02]  /*4d30*/  SYNCS.PHASECHK.TRANS64.TRYWAIT P0, [R12+URZ+0x130], R9 ;  /* 0x000130090c0075a7 */ /* 0x004ea400080011ff */
[----:B--2---:R-:W-:Y:S05]  /*4d40*/  @!P0 BRA `(.L_x_99) ;  /* 0x00000054003c8947 */ /* 0x004fea0003800000 */
.L_x_191:
[----:B--2---:R-:W2:Y:S01]  /*4d50*/  LDS.128 R8, [R10+0x1c0] ;  /* 0x0001c0000a087984 */ /* 0x004ea20000000c00 */
[----:B------:R-:W-:Y:S01]  /*4d60*/  UISETP.GE.AND UP0, UPT, UR42, 0x1, UPT ;  /* 0x000000012a00788c */ /* 0x000fe2000bf06270 */
[----:B------:R-:W-:Y:S01]  /*4d70*/  @!PT LDS RZ, [RZ] ;  /* 0x00000000fffff984 */ /* 0x000fe20000000800 */
[----:B------:R-:W-:Y:S01]  /*4d80*/  @!PT LDS RZ, [RZ] ;  /* 0x00000000fffff984 */ /* 0x000fe20000000800 */
[----:B------:R-:W-:Y:S01]  /*4d90*/  @!PT LDS RZ, [RZ] ;  /* 0x00000000fffff984 */ /* 0x000fe20000000800 */
[----:B------:R-:W-:Y:S01]  /*4da0*/  @!PT LDS RZ, [RZ] ;  /* 0x00000000fffff984 */ /* 0x000fe20000000800 */
[----:B------:R3:W-:Y:S06]  /*4db0*/  MEMBAR.ALL.CTA ;  /* 0x0000000000007992 */ /* 0x0007ec0000008000 */
[----:B---3--:R-:W3:Y:S01]  /*4dc0*/  FENCE.VIEW.ASYNC.S ;  /* 0x00000000000073c6 */ /* 0x008ee20000000000 */
[----:B--2---:R-:W-:Y:S11]  /*4dd0*/  LOP3.LUT P0, RZ, R10, 0x1, RZ, 0xc0, !PT ;  /* 0x000000010aff7812 */ /* 0x004ff6000780c0ff */
[----:B------:R-:W-:Y:S02]  /*4de0*/  @!UPT UIADD3 URZ, UPT, UPT, URZ, URZ, URZ ;  /* 0x000000fffffff290 */ /* 0x000fe4000fffe0ff */
[----:B---3--:R-:W-:Y:S01]  /*4df0*/  VOTEU.ANY UP1, P0 ;  /* 0x0000000000ff7886 */ /* 0x008fe20000020100 */
[----:B------:R-:W-:Y:S11]  /*4e00*/  PLOP3.LUT P0, PT, PT, PT, UP1, 0x80, 0x8 ;  /* 0x000000000008781c */ /* 0x000ff60003f0f018 */
[----:B------:R-:W-:Y:S02]  /*4e10*/  @!UPT UIADD3 URZ, UPT, UPT, URZ, URZ, URZ ;  /* 0x000000fffffff290 */ /* 0x000fe4000fffe0ff */
[----:B------:R-:W-:Y:S02]  /*4e20*/  @P0 SHF.R.U32.HI R0, RZ, 0x10, R9 ;  /* 0x00000010ff000819 */ /* 0x000fe40000011609 */
[----:B------:R-:W-:Y:S02]  /*4e30*/  @P0 MOV R6, R8 ;  /* 0x0000000800060202 */ /* 0x000fe40000000f00 */
[----:B------:R-:W-:Y:S01]  /*4e40*/  @P0 R2UR UR4, R0 ;  /* 0x00000000000402ca */ /* 0x000fe200000e0000 */
[----:B------:R-:W-:Y:S01]  /*4e50*/  VIADD R0, R12, 0x140 ;  /* 0x000001400c007836 */ /* 0x000fe20000000000 */
[----:B------:R-:W-:Y:S02]  /*4e60*/  @P0 LOP3.LUT R8, R9, 0xffff, RZ, 0xc0, !PT ;  /* 0x0000ffff09080812 */ /* 0x000fe400078ec0ff */
[----:B------:R-:W-:Y:S02]  /*4e70*/  @P0 R2UR UR6, R6 ;  /* 0x00000000060602ca */ /* 0x000fe400000e0000 */
[----:B------:R-:W-:Y:S02]  /*4e80*/  PRMT R0, RZ, 0x654, R0 ;  /* 0x00000654ff007816 */ /* 0x000fe40000000000 */
[----:B------:R-:W-:Y:S02]  /*4e90*/  @P0 R2UR UR5, R8 ;  /* 0x00000000080502ca */ /* 0x000fe400000e0000 */
[----:B------:R2:W-:Y:S03]  /*4ea0*/  SYNCS.ARRIVE.TRANS64.RED.A1T0 RZ, [R0+URZ], RZ ;  /* 0x000000ff00ff79a7 */ /* 0x0005e600081004ff */
[----:B------:R-:W-:Y:S04]  /*4eb0*/  @UP1 UMOV UR26, UR4 ;  /* 0x00000004001a1c82 */ /* 0x000fe80008000000 */
[----:B------:R-:W-:Y:S04]  /*4ec0*/  @UP1 UMOV UR14, UR6 ;  /* 0x00000006000e1c82 */ /* 0x000fe80008000000 */
[----:B------:R-:W-:Y:S01]  /*4ed0*/  @UP1 UMOV UR13, UR5 ;  /* 0x00000005000d1c82 */ /* 0x000fe20008000000 */
[----:B------:R-:W-:Y:S05]  /*4ee0*/  BRA.U !UP0, `(.L_x_100) ;  /* 0x0000000108a47547 */ /* 0x000fea000b800000 */
[----:B------:R-:W-:Y:S02]  /*4ef0*/  UIMAD.WIDE.U32 UR8, UR13, UR31, URZ ;  /* 0x0000001f0d0872a5 */ /* 0x000fe4000f8e00ff */
[----:B------:R-:W-:Y:S02]  /*4f00*/  UIMAD.WIDE.U32 UR10, UR14, UR28, URZ ;  /* 0x0000001c0e0a72a5 */ /* 0x000fe4000f8e00ff */
[----:B------:R-:W-:Y:S02]  /*4f10*/  USEL UR4, UR27, UR35, !UP5 ;  /* 0x000000231b047287 */ /* 0x000fe4000e800000 */
[----:B------:R-:W-:Y:S02]  /*4f20*/  USEL UR7, UR32, UR37, !UP6 ;  /* 0x0000002520077287 */ /* 0x000fe4000f000000 */
[----:B-1----:R-:W-:Y:S02]  /*4f30*/  UIMAD.WIDE.U32 UR18, UR4, UR22, URZ ;  /* 0x00000016041272a5 */ /* 0x002fe4000f8e00ff */
[----:B------:R-:W-:Y:S01]  /*4f40*/  UIMAD.WIDE.U32 UR24, UR7, UR22, URZ ;  /* 0x00000016071872a5 */ /* 0x000fe2000f8e00ff */
[----:B------:R-:W-:Y:S02]  /*4f50*/  UMOV UR5, UR9 ;  /* 0x0000000900057c82 */ /* 0x000fe40008000000 */
[----:B------:R-:W-:Y:S03]  /*4f60*/  USHF.R.U32.HI UR6, URZ, UR38, UR5 ;  /* 0x00000026ff067299 */ /* 0x000fe60008011605 */
[----:B------:R-:W-:Y:S01]  /*4f70*/  UMOV UR5, UR11 ;  /* 0x0000000b00057c82 */ /* 0x000fe20008000000 */
[----:B------:R-:W-:Y:S02]  /*4f80*/  USEL UR6, UR13, UR6, !UP5 ;  /* 0x000000060d067287 */ /* 0x000fe4000e800000 */
[----:B------:R-:W-:Y:S02]  /*4f90*/  USHF.R.U32.HI UR8, URZ, UR29, UR5 ;  /* 0x0000001dff087299 */ /* 0x000fe40008011605 */
[----:B------:R-:W-:Y:S01]  /*4fa0*/  UIMAD.WIDE.U32 UR10, UR6, UR22, URZ ;  /* 0x00000016060a72a5 */ /* 0x000fe2000f8e00ff */
[----:B------:R-:W-:Y:S02]  /*4fb0*/  UMOV UR5, UR19 ;  /* 0x0000001300057c82 */ /* 0x000fe40008000000 */
[----:B------:R-:W-:Y:S03]  /*4fc0*/  @UP4 USHF.R.U32.HI UR4, URZ, UR23, UR5 ;  /* 0x00000017ff044299 */ /* 0x000fe60008011605 */
[----:B------:R-:W-:Y:S01]  /*4fd0*/  UMOV UR5, UR25 ;  /* 0x0000001900057c82 */ /* 0x000fe20008000000 */
[----:B------:R-:W-:Y:S02]  /*4fe0*/  UIMAD UR4, UR42, UR4, URZ ;  /* 0x000000042a0472a4 */ /* 0x000fe4000f8e02ff */
[----:B------:R-:W-:Y:S02]  /*4ff0*/  @UP4 USHF.R.U32.HI UR7, URZ, UR23, UR5 ;  /* 0x00000017ff074299 */ /* 0x000fe40008011605 */
[----:B------:R-:W-:Y:S02]  /*5000*/  USEL UR5, UR14, UR8, !UP6 ;  /* 0x000000080e057287 */ /* 0x000fe4000f000000 */
[----:B------:R-:W-:Y:S02]  /*5010*/  UIMAD UR8, UR42, UR7, URZ ;  /* 0x000000072a0872a4 */ /* 0x000fe4000f8e02ff */
[----:B------:R-:W-:Y:S03]  /*5020*/  UISETP.GE.AND UP0, UPT, UR6, UR4, UPT ;  /* 0x000000040600728c */ /* 0x000fe6000bf06270 */
[----:B------:R-:W-:Y:S01]  /*5030*/  UMOV UR4, UR11 ;  /* 0x0000000b00047c82 */ /* 0x000fe20008000000 */
[----:B------:R-:W-:Y:S02]  /*5040*/  UISETP.GE.OR UP0, UPT, UR5, UR8, UP0 ;  /* 0x000000080500728c */ /* 0x000fe40008706670 */
[----:B------:R-:W-:Y:S02]  /*5050*/  USHF.R.U32.HI UR4, URZ, UR23, UR4 ;  /* 0x00000017ff047299 */ /* 0x000fe40008011604 */
[----:B------:R-:W-:Y:S02]  /*5060*/  UIMAD.WIDE.U32 UR8, UR5, UR22, URZ ;  /* 0x00000016050872a5 */ /* 0x000fe4000f8e00ff */
[----:B------:R-:W-:Y:S04]  /*5070*/  USEL UR10, UR6, UR4, !UP4 ;  /* 0x00000004060a7287 */ /* 0x000fe8000e000000 */
[----:B------:R-:W-:Y:S01]  /*5080*/  UIADD3 UR11, UPT, UPT, -UR10, URZ, URZ ;  /* 0x000000ff0a0b7290 */ /* 0x000fe2000fffe1ff */
[----:B------:R-:W-:Y:S02]  /*5090*/  @!UP0 UMOV UR4, UR9 ;  /* 0x0000000900048c82 */ /* 0x000fe40008000000 */
[----:B------:R-:W-:Y:S02]  /*50a0*/  @!UP0 USHF.R.U32.HI UR4, URZ, UR23, UR4 ;  /* 0x00000017ff048299 */ /* 0x000fe40008011604 */
[----:B------:R-:W-:Y:S02]  /*50b0*/  UIMAD UR8, UR42, UR11, UR6 ;  /* 0x0000000b2a0872a4 */ /* 0x000fe4000f8e0206 */
[----:B------:R-:W-:Y:S04]  /*50c0*/  @!UP0 USEL UR4, UR5, UR4, !UP4 ;  /* 0x0000000405048287 */ /* 0x000fe8000e000000 */
[----:B------:R-:W-:Y:S02]  /*50d0*/  @!UP0 UIMAD UR8, UR7, UR8, UR4 ;  /* 0x00000008070882a4 */ /* 0x000fe4000f8e0204 */
[----:B------:R-:W-:Y:S02]  /*50e0*/  @!UP0 UIADD3 UR9, UPT, UPT, UR10, -UR4, URZ ;  /* 0x800000040a098290 */ /* 0x000fe4000fffe0ff */
[----:B------:R-:W-:Y:S02]  /*50f0*/  UIADD3 UR4, UPT, UPT, -UR5, URZ, URZ ;  /* 0x000000ff05047290 */ /* 0x000fe4000fffe1ff */
[----:B------:R-:W-:Y:S02]  /*5100*/  UIADD3 UR7, UPT, UPT, -UR6, URZ, URZ ;  /* 0x000000ff06077290 */ /* 0x000fe4000fffe1ff */
[----:B------:R-:W-:Y:S02]  /*5110*/  @!UP0 UIMAD UR6, UR9, UR42, UR5 ;  /* 0x0000002a090682a4 */ /* 0x000fe4000f8e0205 */
[----:B------:R-:W-:Y:S02]  /*5120*/  UIMAD UR14, UR15, UR4, UR14 ;  /* 0x000000040f0e72a4 */ /* 0x000fe4000f8e020e */
[----:B------:R-:W-:Y:S01]  /*5130*/  UIMAD UR13, UR30, UR7, UR13 ;  /* 0x000000071e0d72a4 */ /* 0x000fe2000f8e020d */
[----:B------:R-:W-:Y:S02]  /*5140*/  @!UP0 UMOV UR5, UR8 ;  /* 0x0000000800058c82 */ /* 0x000fe40008000000 */
[----:B------:R-:W-:Y:S02]  /*5150*/  UIMAD UR14, UR5, UR15, UR14 ;  /* 0x0000000f050e72a4 */ /* 0x000fe4000f8e020e */
[----:B------:R-:W-:Y:S11]  /*5160*/  UIMAD UR13, UR6, UR30, UR13 ;  /* 0x0000001e060d72a4 */ /* 0x000ff6000f8e020d */
[----:B------:R-:W-:Y:S01]  /*5170*/  @!UPT UIADD3 URZ, UPT, UPT, URZ, URZ, URZ ;  /* 0x000000fffffff290 */ /* 0x000fe2000fffe0ff */
.L_x_100:
[----:B------:R-:W3:Y:S01]  /*5180*/  @!UP2 LDCU.128 UR8, c[0x0][0xb10] ;  /* 0x00016200ff08a7ac */ /* 0x000ee20008000c00 */
[C---:B----4-:R-:W-:Y:S02]  /*5190*/  ISETP.NE.U32.AND P1, PT, R4.reuse, RZ, PT ;  /* 0x000000ff0400720c */ /* 0x050fe40003f25070 */
[----:B------:R-:W-:Y:S02]  /*51a0*/  ISETP.NE.U32.AND P0, PT, R4, RZ, PT ;  /* 0x000000ff0400720c */ /* 0x000fe40003f05070 */
[C---:B------:R-:W-:Y:S02]  /*51b0*/  ISETP.NE.AND.EX P1, PT, R5.reuse, RZ, PT, P1 ;  /* 0x000000ff0500720c */ /* 0x040fe40003f25310 */
[----:B------:R-:W-:Y:S01]  /*51c0*/  ISETP.NE.AND.EX P0, PT, R5, RZ, PT, P0 ;  /* 0x000000ff0500720c */ /* 0x000fe20003f05300 */
[----:B------:R-:W4:Y:S01]  /*51d0*/  @!UP2 LDCU UR5, c[0x0][0xb0c] ;  /* 0x00016180ff05a7ac */ /* 0x000f220008000800 */
[----:B------:R-:W-:Y:S01]  /*51e0*/  SHF.L.U32 R9, R15, 0x1f, RZ ;  /* 0x0000001f0f097819 */ /* 0x000fe200000006ff */
[----:B------:R-:W-:Y:S02]  /*51f0*/  USHF.L.U32 UR19, UR16, 0x7, URZ ;  /* 0x0000000710137899 */ /* 0x000fe400080006ff */
[----:B------:R-:W-:Y:S02]  /*5200*/  USHF.L.U32 UR18, UR20, 0x7, URZ ;  /* 0x0000000714127899 */ /* 0x000fe400080006ff */
[----:B---3--:R-:W-:Y:S07]  /*5210*/  UIMAD.WIDE.U32 UR6, UR14, UR8, URZ ;  /* 0x000000080e0672a5 */ /* 0x008fee000f8e00ff */
[----:B------:R-:W-:Y:S01]  /*5220*/  @!UP2 UMOV UR4, UR7 ;  /* 0x000000070004ac82 */ /* 0x000fe20008000000 */
[----:B----4-:R-:W-:Y:S02]  /*5230*/  @!UP2 UISETP.NE.AND UP0, UPT, UR5, 0x1, UPT ;  /* 0x000000010500a88c */ /* 0x010fe4000bf05270 */
[----:B------:R-:W-:Y:S02]  /*5240*/  @!UP2 USHF.R.U32.HI UR4, URZ, UR9, UR4 ;  /* 0x00000009ff04a299 */ /* 0x000fe40008011604 */
[----:B------:R-:W-:Y:S02]  /*5250*/  UIMAD.WIDE.U32 UR6, UR13, UR11, URZ ;  /* 0x0000000b0d0672a5 */ /* 0x000fe4000f8e00ff */
[----:B------:R-:W-:Y:S02]  /*5260*/  @!UP2 USEL UR8, UR14, UR4, !UP0 ;  /* 0x000000040e08a287 */ /* 0x000fe4000c000000 */
[----:B------:R-:W-:Y:S03]  /*5270*/  @!UP2 UISETP.NE.AND UP0, UPT, UR10, 0x1, UPT ;  /* 0x000000010a00a88c */ /* 0x000fe6000bf05270 */
[----:B------:R-:W-:Y:S02]  /*5280*/  @!UP2 UMOV UR6, UR7 ;  /* 0x000000070006ac82 */ /* 0x000fe40008000000 */
[----:B------:R-:W3:Y:S02]  /*5290*/  @!UP2 LDCU UR4, c[0x0][0xb20] ;  /* 0x00016400ff04a7ac */ /* 0x000ee40008000800 */
[----:B---3--:R-:W-:Y:S04]  /*52a0*/  @!UP2 USHF.R.U32.HI UR6, URZ, UR4, UR6 ;  /* 0x00000004ff06a299 */ /* 0x008fe80008011606 */
[----:B------:R-:W-:Y:S04]  /*52b0*/  @!UP2 USEL UR6, UR13, UR6, !UP0 ;  /* 0x000000060d06a287 */ /* 0x000fe8000c000000 */
[----:B------:R-:W-:Y:S02]  /*52c0*/  @!UP2 UIADD3 UR4, UPT, UPT, -UR8, UR6, URZ ;  /* 0x000000060804a290 */ /* 0x000fe4000fffe1ff */
[----:B------:R-:W-:Y:S02]  /*52d0*/  @!UP2 UIADD3 UR6, UPT, UPT, UR8, -UR6, URZ ;  /* 0x800000060806a290 */ /* 0x000fe4000fffe0ff */
[----:B------:R-:W-:Y:S02]  /*52e0*/  @!UP2 UIMAD UR14, UR4, UR5, UR14 ;  /* 0x00000005040ea2a4 */ /* 0x000fe4000f8e020e */
[----:B------:R-:W-:Y:S01]  /*52f0*/  @!UP2 UIMAD UR13, UR6, UR10, UR13 ;  /* 0x0000000a060da2a4 */ /* 0x000fe2000f8e020d */
[----:B------:R-:W-:Y:S11]  /*5300*/  BRA.U UP3, `(.L_x_101) ;  /* 0x0000000103107547 */ /* 0x000ff6000b800000 */
[----:B--2---:R-:W-:Y:S04]  /*5310*/  MOV R0, UR43 ;  /* 0x0000002b00007c02 */ /* 0x004fe80008000f00 */
[----:B------:R-:W-:Y:S04]  /*5320*/  SHF.L.U32 R11, R0, 0x1f, RZ ;  /* 0x0000001f000b7819 */ /* 0x000fe800000006ff */
[----:B------:R-:W2:Y:S02]  /*5330*/  SYNCS.PHASECHK.TRANS64.TRYWAIT P2, [UR21+0x128], R11 ;  /* 0x0001280bff0075a7 */ /* 0x000ea40008041115 */
[----:B--2---:R-:W-:Y:S05]  /*5340*/  @!P2 BRA `(.L_x_102) ;  /* 0x0000004c00d0a947 */ /* 0x004fea0003800000 */
.L_x_101:
[----:B------:R-:W-:Y:S05]  /*5350*/  @!P1 BRA `(.L_x_103) ;  /* 0x0000000000309947 */ /* 0x000fea0003800000 */
[----:B------:R-:W-:Y:S01]  /*5360*/  ISETP.NE.U32.AND P1, PT, R2, RZ, PT ;  /* 0x000000ff0200720c */ /* 0x000fe20003f25070 */
[----:B------:R-:W3:Y:S01]  /*5370*/  LDCU.64 UR4, c[0x0][0x358] ;  /* 0x00006b00ff0477ac */ /* 0x000ee20008000a00 */
[----:B------:R-:W-:Y:S02]  /*5380*/  IMAD.MOV.U32 R158, RZ, RZ, 0x1 ;  /* 0x00000001ff9e7424 */ /* 0x000fe400078e00ff */
[----:B------:R-:W-:Y:S11]  /*5390*/  ISETP.NE.AND.EX P1, PT, R3, RZ, PT, P1 ;  /* 0x000000ff0300720c */ /* 0x000ff60003f25310 */
[----:B------:R-:W-:Y:S02]  /*53a0*/  @!UPT UIADD3 URZ, UPT, UPT, URZ, URZ, URZ ;  /* 0x000000fffffff290 */ /* 0x000fe4000fffe0ff */
[----:B--2---:R-:W2:Y:S01]  /*53b0*/  @P1 LDC.64 R10, c[0x0][0x888] ;  /* 0x00022200ff0a1b82 */ /* 0x004ea20000000a00 */
[----:B------:R-:W-:Y:S04]  /*53c0*/  @P1 IMAD R0, R4, UR36, RZ ;  /* 0x0000002404001c24 */ /* 0x000fe8000f8e02ff */
[----:B--2---:R-:W-:Y:S04]  /*53d0*/  @P1 IMAD.WIDE R10, R0, 0x4, R10 ;  /* 0x00000004000a1825 */ /* 0x004fe800078e020a */
[----:B------:R-:W-:Y:S01]  /*53e0*/  HFMA2 R0, -RZ, RZ, 0, 5.9604644775390625e-08 ;  /* 0x00000001ff007431 */ /* 0x000fe200000001ff */
[----:B---3-5:R3:W5:Y:S04]  /*53f0*/  @P1 LDG.E R73, desc[UR4][R10.64] ;  /* 0x000000040a491981 */ /* 0x028768000c1e1900 */
[----:B------:R-:W-:Y:S01]  /*5400*/  @!P1 PRMT R158, R0, 0x7610, R158 ;  /* 0x00007610009e9816 */ /* 0x000fe2000000009e */
[----:B---3--:R-:W4:Y:S06]  /*5410*/  @!P1 LDC R73, c[0x0][0x880] ;  /* 0x00022000ff499b82 */ /* 0x008f2c0000000800 */
.L_x_103:
[----:B----45:R-:W-:Y:S01]  /*5420*/  @!P0 FSETP.EQ.AND P1, PT, R73, RZ, PT ;  /* 0x000000ff4900820b */ /* 0x030fe20003f22000 */
[----:B------:R-:W-:Y:S01]  /*5430*/  @!UPT UIADD3 URZ, UPT, UPT, URZ, URZ, URZ ;  /* 0x000000fffffff290 */ /* 0x000fe2000fffe0ff */
[----:B------:R-:W-:Y:S11]  /*5440*/  @!P0 BRA `(.L_x_104) ;  /* 0x0000000000188947 */ /* 0x000ff60003800000 */
[----:B------:R-:W-:Y:S02]  /*5450*/  LOP3.LUT P0, RZ, R158, 0xff, RZ, 0xc0, !PT ;  /* 0x000000ff9eff7812 */ /* 0x000fe4000780c0ff */
[----:B------:R-:W-:Y:S04]  /*5460*/  ISETP.NE.U32.AND P1, PT, R2, RZ, PT ;  /* 0x000000ff0200720c */ /* 0x000fe80003f25070 */
[----:B------:R-:W-:Y:S04]  /*5470*/  ISETP.NE.AND.EX P1, PT, R3, RZ, PT, P1 ;  /* 0x000000ff0300720c */ /* 0x000fe80003f25310 */
[----:B------:R-:W-:Y:S03]  /*5480*/  PLOP3.LUT P1, PT, P1, PT, PT, 0x8, 0x80 ;  /* 0x000000000080781c */ /* 0x000fe60000f2e170 */
[----:B------:R-:W-:Y:S11]  /*5490*/  @P0 FSETP.EQ.AND P1, PT, R73, RZ, PT ;  /* 0x000000ff4900020b */ /* 0x000ff60003f22000 */
[----:B------:R-:W-:Y:S02]  /*54a0*/  @!UPT UIADD3 URZ, UPT, UPT, URZ, URZ, URZ ;  /* 0x000000fffffff290 */ /* 0x000fe4000fffe0ff */
.L_x_104:
[----:B------:R-:W3:Y:S01]  /*54b0*/  SYNCS.PHASECHK.TRANS64.TRYWAIT P2, [UR21+0x110], R9 ;  /* 0x00011009ff0075a7 */ /* 0x000ee20008041115 */
[----:B------:R-:W-:Y:S04]  /*54c0*/  ELECT P0, URZ, PT ;  /* 0x0000000000ff782f */ /* 0x000fe80003800000 */
[----:B------:R-:W-:Y:S11]  /*54d0*/  PLOP3.LUT P1, PT, P1, P0, PT, 0xf2, 0x2f ;  /* 0x00000000002f781c */ /* 0x000ff60000f21e72 */
[----:B------:R-:W-:Y:S02]  /*54e0*/  @!UPT UIADD3 URZ, UPT, UPT, URZ, URZ, URZ ;  /* 0x000000fffffff290 */ /* 0x000fe4000fffe0ff */
[----:B------:R-:W-:Y:S05]  /*54f0*/  @!P1 IADD3 R8, P0, PT, R16, 0x580, RZ ;  /* 0x0000058010089810 */ /* 0x000fea0007f1e0ff */
[----:B------:R-:W-:Y:S01]  /*5500*/  @!P1 IMAD.X R6, RZ, RZ, R17, P0 ;  /* 0x000000ffff069224 */ /* 0x000fe200000e0611 */
[----:B---3--:R-:W-:Y:S07]  /*5510*/  @!P2 BRA `(.L_x_105) ;  /* 0x0000004c0074a947 */ /* 0x008fee0003800000 */
.L_x_194:
[----:B------:R-:W-:Y:S01]  /*5520*/  @!P1 R2UR UR5, R8 ;  /* 0x00000000080592ca */ /* 0x000fe200000e0000 */
[----:B------:R-:W-:Y:S01]  /*5530*/  VOTEU.ALL UP0, P1 ;  /* 0x0000000000ff7886 */ /* 0x000fe20000800000 */
[----:B------:R-:W-:Y:S01]  /*5540*/  @!P1 R2UR UR4, R6 ;  /* 0x00000000060492ca */ /* 0x000fe200000e0000 */
[----:B--2---:R-:W-:Y:S01]  /*5550*/  @!P1 IMAD.MOV.U32 R0, RZ, RZ, 0x2000 ;  /* 0x00002000ff009424 */ /* 0x004fe200078e00ff */
[----:B------:R-:W-:Y:S01]  /*5560*/  UMOV UR6, 0x0 ;  /* 0x0000000000067882 */ /* 0x000fe20000000000 */
[----:B------:R-:W-:Y:S01]  /*5570*/  UMOV UR7, 0x10000000 ;  /* 0x1000000000077882 */ /* 0x000fe20000000000 */
[----:B------:R-:W-:Y:S01]  /*5580*/  @!UP0 UIADD3 UR16, UPT, UPT, UR21, 0x200, URZ ;  /* 0x0000020015108890 */ /* 0x000fe2000fffe0ff */
[----:B------:R-:W-:Y:S01]  /*5590*/  VIADD R14, R14, 0x1 ;  /* 0x000000010e0e7836 */ /* 0x000fe20000000000 */
[----:B------:R-:W-:Y:S01]  /*55a0*/  VOTEU.ALL UP0, P1 ;  /* 0x0000000000ff7886 */ /* 0x000fe20000800000 */
[----:B------:R-:W-:Y:S04]  /*55b0*/  UMOV UR20, UR36 ;  /* 0x0000002400147c82 */ /* 0x000fe80008000000 */
[----:B------:R-:W-:Y:S02]  /*55c0*/  IMAD.U32 R10, RZ, RZ, UR5 ;  /* 0x00000005ff0a7e24 */ /* 0x000fe4000f8e00ff */
[----:B------:R-:W-:Y:S03]  /*55d0*/  IMAD.U32 R11, RZ, RZ, UR4 ;  /* 0x00000004ff0b7e24 */ /* 0x000fe6000f8e00ff */
[----:B------:R-:W-:Y:S02]  /*55e0*/  @!P1 R2UR UR4, R10 ;  /* 0x000000000a0492ca */ /* 0x000fe400000e0000 */
[----:B------:R-:W-:Y:S11]  /*55f0*/  @!P1 R2UR UR5, R11 ;  /* 0x000000000b0592ca */ /* 0x000ff600000e0000 */
[----:B------:R-:W-:Y:S02]  /*5600*/  @!UPT UIADD3 URZ, UPT, UPT, URZ, URZ, URZ ;  /* 0x000000fffffff290 */ /* 0x000fe4000fffe0ff */
[----:B------:R2:W-:Y:S01]  /*5610*/  @!UP0 UTMALDG.3D [UR16], [UR4], desc[UR6] ;  /* 0x00000610040085b4 */ /* 0x0005e20008011000 */
[----:B------:R2:W-:Y:S01]  /*5620*/  @!P1 SYNCS.ARRIVE.TRANS64.RED.A0TR RZ, [UR21+0x100], R0 ;  /* 0x00010000ffff99a7 */ /* 0x0005e20008300415 */
[----:B------:R-:W-:Y:S01]  /*5630*/  SYNCS.ARRIVE.TRANS64.RED.A1T0 RZ, [UR34], RZ ;  /* 0x000000ffffff79a7 */ /* 0x000fe20008100422 */
[----:B------:R-:W3:Y:S02]  /*5640*/  SYNCS.PHASECHK.TRANS64.TRYWAIT P0, [UR21+0x118], R9 ;  /* 0x00011809ff0075a7 */ /* 0x000ee40008001115 */
[----:B--23--:R-:W-:Y:S05]  /*5650*/  @!P0 BRA `(.L_x_106) ;  /* 0x0000004c003c8947 */ /* 0x00cfea0003800000 */
.L_x_196:
[----:B------:R-:W-:Y:S01]  /*5660*/  @!P1 IADD3 R6, P0, PT, R16, 0x580, RZ ;  /* 0x0000058010069810 */ /* 0x000fe20007f1e0ff */
[----:B------:R-:W-:Y:S01]  /*5670*/  VOTEU.ALL UP0, P1 ;  /* 0x0000000000ff7886 */ /* 0x000fe20000800000 */
[----:B------:R-:W-:Y:S01]  /*5680*/  UMOV UR6, 0x0 ;  /* 0x0000000000067882 */ /* 0x000fe20000000000 */
[----:B------:R-:W-:Y:S01]  /*5690*/  UMOV UR7, 0x10000000 ;  /* 0x1000000000077882 */ /* 0x000fe20000000000 */
[----:B------:R-:W-:Y:S01]  /*56a0*/  @!P1 R2UR UR5, R6 ;  /* 0x00000000060592ca */ /* 0x000fe200000e0000 */
[----:B--2---:R-:W-:Y:S01]  /*56b0*/  @!P1 IMAD.X R0, RZ, RZ, R17, P0 ;  /* 0x000000ffff009224 */ /* 0x004fe200000e0611 */
[----:B------:R-:W-:Y:S01]  /*56c0*/  @!UP0 UIADD3 UR10, UPT, UPT, UR18, 0x40, URZ ;  /* 0x00000040120a8890 */ /* 0x000fe2000fffe0ff */
[----:B------:R-:W-:Y:S01]  /*56d0*/  ISETP.NE.AND P0, PT, R14, 0x2, PT ;  /* 0x000000020e00780c */ /* 0x000fe20003f05270 */
[----:B------:R-:W-:Y:S01]  /*56e0*/  @!UP0 UIADD3 UR8, UPT, UPT, UR21, 0x2200, URZ ;  /* 0x0000220015088890 */ /* 0x000fe2000fffe0ff */
[----:B------:R-:W-:Y:S01]  /*56f0*/  LOP3.LUT R15, R15, 0x1, RZ, 0x3c, !PT ;  /* 0x000000010f0f7812 */ /* 0x000fe200078e3cff */
[----:B------:R-:W-:Y:S01]  /*5700*/  @!UP0 UIADD3 UR9, UPT, UPT, UR21, 0x108, URZ ;  /* 0x0000010815098890 */ /* 0x000fe2000fffe0ff */
[----:B------:R-:W-:Y:S01]  /*5710*/  @!P1 R2UR UR4, R0 ;  /* 0x00000000000492ca */ /* 0x000fe200000e0000 */
[----:B------:R-:W-:Y:S01]  /*5720*/  VOTEU.ALL UP0, P1 ;  /* 0x0000000000ff7886 */ /* 0x000fe20000800000 */
[----:B------:R-:W-:Y:S01]  /*5730*/  UMOV UR11, UR19 ;  /* 0x00000013000b7c82 */ /* 0x000fe20008000000 */
[----:B------:R-:W-:Y:S01]  /*5740*/  UMOV UR12, UR36 ;  /* 0x00000024000c7c82 */ /* 0x000fe20008000000 */
[----:B------:R-:W-:Y:S01]  /*5750*/  SEL R0, RZ, 0x1, P0 ;  /* 0x00000001ff007807 */ /* 0x000fe20000000000 */
[----:B------:R-:W-:Y:S01]  /*5760*/  UIADD3 UR20, UPT, UPT, UR13, UR59, URZ ;  /* 0x0000003b0d147290 */ /* 0x000fe2000fffe0ff */
[----:B------:R-:W-:Y:S01]  /*5770*/  IMAD.U32 R8, RZ, RZ, UR5 ;  /* 0x00000005ff087e24 */ /* 0x000fe2000f8e00ff */
[----:B------:R-:W-:Y:S01]  /*5780*/  SEL R14, R14, RZ, P0 ;  /* 0x000000ff0e0e7207 */ /* 0x000fe20000000000 */
[----:B------:R-:W-:Y:S01]  /*5790*/  UIADD3 UR16, UPT, UPT, UR14, UR62, URZ ;  /* 0x0000003e0e107290 */ /* 0x000fe2000fffe0ff */
[----:B------:R-:W-:Y:S01]  /*57a0*/  LOP3.LUT R13, R13, R0, RZ, 0x3c, !PT ;  /* 0x000000000d0d7212 */ /* 0x000fe200078e3cff */
[----:B------:R-:W-:Y:S01]  /*57b0*/  UPLOP3.LUT UP3, UPT, UPT, UPT, UPT, 0x80, 0x8 ;  /* 0x000000000008789c */ /* 0x000fe20003f6f070 */
[----:B------:R-:W-:Y:S02]  /*57c0*/  UMOV UR36, UR26 ;  /* 0x0000001a00247c82 */ /* 0x000fe40008000000 */
[----:B------:R-:W-:Y:S01]  /*57d0*/  IMAD.U32 R9, RZ, RZ, UR4 ;  /* 0x00000004ff097e24 */ /* 0x000fe2000f8e00ff */
[----:B------:R-:W-:Y:S04]  /*57e0*/  @!P1 R2UR UR4, R8 ;  /* 0x00000000080492ca */ /* 0x000fe800000e0000 */
[----:B------:R-:W-:Y:S11]  /*57f0*/  @!P1 R2UR UR5, R9 ;  /* 0x00000000090592ca */ /* 0x000ff600000e0000 */
[----:B------:R-:W-:Y:S02]  /*5800*/  @!UPT UIADD3 URZ, UPT, UPT, URZ, URZ, URZ ;  /* 0x000000fffffff290 */ /* 0x000fe4000fffe0ff */
[----:B------:R2:W-:Y:S01]  /*5810*/  @!UP0 UTMALDG.3D [UR8], [UR4], desc[UR6] ;  /* 0x00000608040085b4 */ /* 0x0005e20008011000 */
[----:B------:R2:W-:Y:S01]  /*5820*/  @!P1 SYNCS.ARRIVE.TRANS64.RED.A0TR RZ, [UR21+0x108], R7 ;  /* 0x00010807ffff99a7 */ /* 0x0005e20008300415 */
[----:B------:R-:W-:Y:S01]  /*5830*/  SYNCS.ARRIVE.TRANS64.RED.A1T0 RZ, [UR33], RZ ;  /* 0x000000ffffff79a7 */ /* 0x000fe20008100421 */
[----:B------:R-:W-:Y:S05]  /*5840*/  BRA.U UP1, `(.L_x_107) ;  /* 0xfffffff5012c7547 */ /* 0x000fea000b83ffff */
[----:B------:R-:W-:-:S04]  /*5850*/  SHF.L.U32 R3, R15, 0x1f, RZ ;  /* 0x0000001f0f037819 */ /* 0x000fc800000006ff */
[----:B------:R-:W3:Y:S02]  /*5860*/  SYNCS.PHASECHK.TRANS64.TRYWAIT P0, [UR21+0x110], R3 ;  /* 0x00011003ff0075a7 */ /* 0x000ee40008001115 */
[----:B---3--:R-:W-:Y:S05]  /*5870*/  @!P0 BRA `(.L_x_108) ;  /* 0x0000004800cc8947 */ /* 0x008fea0003800000 */
.L_x_198:
[----:B---3--:R-:W-:-:S07]  /*5880*/  MOV R0, UR21 ;  /* 0x0000001500007c02 */ /* 0x008fce0008000f00 */
.L_x_109:
[----:B---3--:R-:W-:-:S04]  /*5890*/  SHF.L.U32 R3, R15, 0x1f, RZ ;  /* 0x0000001f0f037819 */ /* 0x008fc800000006ff */
[----:B------:R3:W4:Y:S03]  /*58a0*/  SYNCS.PHASECHK.TRANS64.TRYWAIT P0, [R0+URZ+0x118], R3 ;  /* 0x00011803000075a7 */ /* 0x00072600080011ff */
[----:B----4-:R-:W-:Y:S05]  /*58b0*/  @!P0 NANOSLEEP.SYNCS 0x989680 ;  /* 0x009896800000895d */ /* 0x010fea0003900000 */
[----:B------:R-:W4:Y:S02]  /*58c0*/  @!P0 SYNCS.PHASECHK.TRANS64 P0, [R0+URZ+0x118], R3 ;  /* 0x00011803000085a7 */ /* 0x000f2400080010ff */
[----:B-12-4-:R-:W-:Y:S05]  /*58d0*/  @P0 EXIT ;  /* 0x000000000000094d */ /* 0x016fea0003800000 */
[----:B------:R-:W-:Y:S05]  /*58e0*/  BRA `(.L_x_109) ;  /* 0xfffffffc00e87947 */ /* 0x000fea000383ffff */
.L_x_98:
[----:B------:R-:W-:-:S06]  /*58f0*/  UISETP.GE.AND UP0, UPT, UR13, 0x4, UPT ;  /* 0x000000040d00788c */ /* 0x000fcc000bf06270 */
[----:B------:R-:W-:-:S13]  /*5900*/  PLOP3.LUT P0, PT, PT, PT, UP0, 0x80, 0x8 ;  /* 0x000000000008781c */ /* 0x000fda0003f0f008 */
[----:B------:R-:W-:Y:S05]  /*5910*/  @!P0 EXIT ;  /* 0x000000000000894d */ /* 0x000fea0003800000 */
[----:B------:R-:W-:Y:S01]  /*5920*/  BAR.SYNC.DEFER_BLOCKING 0x6, 0xa0 ;  /* 0x0182800000007b1d */ /* 0x000fe20000010000 */
[C---:B------:R-:W-:Y:S01]  /*5930*/  IMAD.SHL.U32 R4, R170.reuse, 0x40, RZ ;  /* 0x00000040aa047824 */ /* 0x040fe200078e00ff */
[C---:B------:R-:W-:Y:S01]  /*5940*/  LOP3.LUT R178, R170.reuse, 0x60, RZ, 0xc0, !PT ;  /* 0x00000060aab27812 */ /* 0x040fe200078ec0ff */
[C---:B------:R-:W-:Y:S01]  /*5950*/  IMAD.SHL.U32 R137, R170.reuse, 0x8, RZ ;  /* 0x00000008aa897824 */ /* 0x040fe200078e00ff */
[C---:B------:R-:W-:Y:S01]  /*5960*/  LOP3.LUT R176, R170.reuse, 0x2, RZ, 0xc0, !PT ;  /* 0x00000002aab07812 */ /* 0x040fe200078ec0ff */
[----:B------:R-:W-:Y:S01]  /*5970*/  IMAD.U32 R69, R170, 0x10000, RZ ;  /* 0x00010000aa457824 */ /* 0x000fe200078e00ff */
[----:B------:R-:W-:Y:S02]  /*5980*/  UMOV UR44, 0x400 ;  /* 0x00000400002c7882 */ /* 0x000fe40000000000 */
[----:B------:R-:W1:Y:S01]  /*5990*/  LDC.64 R156, c[0x0][0x8b0] ;  /* 0x00022c00ff9c7b82 */ /* 0x000e620000000a00 */
[----:B------:R-:W-:Y:S01]  /*59a0*/  ULEA UR44, UR48, UR44, 0x18 ;  /* 0x0000002c302c7291 */ /* 0x000fe2000f8ec0ff */
[----:B------:R-:W-:Y:S01]  /*59b0*/  LOP3.LUT R6, R4, 0x180, RZ, 0xc0, !PT ;  /* 0x0000018004067812 */ /* 0x000fe200078ec0ff */
[----:B------:R-:W-:Y:S01]  /*59c0*/  HFMA2 R68, -RZ, RZ, 0, 0 ;  /* 0x00000000ff447431 */ /* 0x000fe200000001ff */
[----:B------:R-:W-:Y:S01]  /*59d0*/  LOP3.LUT R69, R69, 0x600000, RZ, 0xc0, !PT ;  /* 0x0060000045457812 */ /* 0x000fe200078ec0ff */
[----:B------:R-:W-:Y:S01]  /*59e0*/  UIADD3 UR4, UPT, UPT, UR44, 0x4200, URZ ;  /* 0x000042002c047890 */ /* 0x000fe2000fffe0ff */
[----:B------:R-:W-:Y:S01]  /*59f0*/  LOP3.LUT R137, R6, 0x30, R137, 0xf8, !PT ;  /* 0x0000003006897812 */ /* 0x000fe200078ef889 */
[----:B------:R-:W-:Y:S01]  /*5a00*/  IMAD.MOV.U32 R168, RZ, RZ, RZ ;  /* 0x000000ffffa87224 */ /* 0x000fe200078e00ff */
[----:B------:R-:W2:Y:S01]  /*5a10*/  LDC.64 R138, c[0x0][0x8a8] ;  /* 0x00022a00ff8a7b82 */ /* 0x000ea20000000a00 */
[----:B------:R-:W-:Y:S01]  /*5a20*/  LOP3.LUT R170, R170, 0x4, RZ, 0xc0, !PT ;  /* 0x00000004aaaa7812 */ /* 0x000fe200078ec0ff */
[----:B------:R-:W-:Y:S01]  /*5a30*/  IMAD.MOV.U32 R162, RZ, RZ, RZ ;  /* 0x000000ffffa27224 */ /* 0x000fe200078e00ff */
[----:B------:R-:W-:-:S02]  /*5a40*/  LOP3.LUT R137, R137, 0x1e40, R4, 0xf8, !PT ;  /* 0x00001e4089897812 */ /* 0x000fc400078ef804 */
[----:B------:R-:W-:Y:S01]  /*5a50*/  CS2R R166, SRZ ;  /* 0x0000000000a67805 */ /* 0x000fe2000001ff00 */
[----:B------:R-:W-:Y:S01]  /*5a60*/  IMAD.MOV.U32 R165, RZ, RZ, RZ ;  /* 0x000000ffffa57224 */ /* 0x000fe200078e00ff */
[----:B------:R-:W-:Y:S01]  /*5a70*/  IADD3 R169, PT, PT, -R170, 0x2, RZ ;  /* 0x00000002aaa97810 */ /* 0x000fe20007ffe1ff */
[----:B------:R-:W-:Y:S01]  /*5a80*/  IMAD.MOV R164, RZ, RZ, -R176 ;  /* 0x000000ffffa47224 */ /* 0x000fe200078e0ab0 */
[----:B------:R-:W-:Y:S01]  /*5a90*/  IADD3 R171, PT, PT, R137, UR44, RZ ;  /* 0x0000002c89ab7c10 */ /* 0x000fe2000fffe0ff */
[----:B------:R-:W3:Y:S01]  /*5aa0*/  LDS R0, [UR44+0x1e0] ;  /* 0x0001e02cff007984 */ /* 0x000ee20008000800 */
[----:B------:R-:W-:Y:S01]  /*5ab0*/  IMAD.MOV R163, RZ, RZ, -R170 ;  /* 0x000000ffffa37224 */ /* 0x000fe200078e0aaa */
[----:B------:R-:W-:Y:S01]  /*5ac0*/  MOV R177, UR4 ;  /* 0x0000000400b17c02 */ /* 0x000fe20008000f00 */
[----:B------:R-:W4:Y:S01]  /*5ad0*/  LDCU UR57, c[0x0][0x370] ;  /* 0x00006e00ff3977ac */ /* 0x000f220008000800 */
[----:B------:R-:W-:Y:S01]  /*5ae0*/  VIADD R171, R171, 0x200 ;  /* 0x00000200abab7836 */ /* 0x000fe20000000000 */
[----:B------:R-:W1:Y:S01]  /*5af0*/  LDCU UR43, c[0x0][0xb0c] ;  /* 0x00016180ff2b77ac */ /* 0x000e620008000800 */
[----:B------:R-:W1:Y:S01]  /*5b00*/  LDCU UR39, c[0x0][0xb30] ;  /* 0x00016600ff2777ac */ /* 0x000e620008000800 */
[----:B------:R-:W1:Y:S01]  /*5b10*/  LDCU.64 UR46, c[0x0][0x888] ;  /* 0x00011100ff2e77ac */ /* 0x000e620008000a00 */
[----:B------:R-:W1:Y:S01]  /*5b20*/  LDCU.64 UR40, c[0x0][0xb28] ;  /* 0x00016500ff2877ac */ /* 0x000e620008000a00 */
[----:B------:R-:W1:Y:S01]  /*5b30*/  LDCU.64 UR60, c[0x0][0x890] ;  /* 0x00011200ff3c77ac */ /* 0x000e620008000a00 */
[----:B------:R-:W1:Y:S01]  /*5b40*/  LDCU.128 UR52, c[0x0][0xb10] ;  /* 0x00016200ff3477ac */ /* 0x000e620008000c00 */
[----:B------:R-:W1:Y:S01]  /*5b50*/  LDCU UR56, c[0x0][0x374] ;  /* 0x00006e80ff3877ac */ /* 0x000e620008000800 */
[----:B------:R-:W-:Y:S01]  /*5b60*/  UIADD3 UR63, UPT, UPT, UR44, 0x200, URZ ;  /* 0x000002002c3f7890 */ /* 0x000fe2000fffe0ff */
[----:B-1234-:R-:W-:-:S11]  /*5b70*/  IMAD.IADD R69, R0, 0x1, R69 ;  /* 0x0000000100457824 */ /* 0x01efd600078e0245 */
.L_x_136:
[C---:B------:R-:W-:Y:S02]  /*5b80*/  LEA R3, R162.reuse, UR44, 0x3 ;  /* 0x0000002ca2037c11 */ /* 0x040fe4000f8e18ff */
[----:B------:R-:W-:Y:S02]  /*5b90*/  SHF.L.U32 R0, R167, 0x1f, RZ ;  /* 0x0000001fa7007819 */ /* 0x000fe400000006ff */
[----:B------:R-:W-:Y:S02]  /*5ba0*/  LEA R5, R162, UR44, 0x4 ;  /* 0x0000002ca2057c11 */ /* 0x000fe4000f8e20ff */
[----:B-1----:R-:W1:Y:S02]  /*5bb0*/  SYNCS.PHASECHK.TRANS64.TRYWAIT P0, [R3+URZ+0x130], R0 ;  /* 0x00013000030075a7 */ /* 0x002e6400080011ff */
[----:B-1----:R-:W-:Y:S05]  /*5bc0*/  @!P0 BRA `(.L_x_110) ;  /* 0x0000004800108947 */ /* 0x002fea0003800000 */
.L_x_199:
        /* <DEDUP_REMOVED lines=11> */
[----:B------:R-:W-:Y:S01]  /*5c80*/  PLOP3.LUT P0, PT, PT, PT, UP1, 0x80, 0x8 ;  /* 0x000000000008781c */ /* 0x000fe20003f0f018 */
[----:B------:R-:W-:Y:S11]  /*5c90*/  UP2UR UR45, UPR, URZ, 0x2 ;  /* 0x00000002ff2d7883 */ /* 0x000ff60008000000 */
[----:B------:R-:W-:Y:S01]  /*5ca0*/  @!UPT UIADD3 URZ, UPT, UPT, URZ, URZ, URZ ;  /* 0x000000fffffff290 */ /* 0x000fe2000fffe0ff */
[----:B-1----:R-:W-:Y:S02]  /*5cb0*/  @P0 SHF.R.U32.HI R0, RZ, 0x10, R5 ;  /* 0x00000010ff000819 */ /* 0x002fe40000011605 */
        /* <DEDUP_REMOVED lines=12> */
[----:B------:R-:W2:Y:S01]  /*5d80*/  LDCU UR12, c[0x0][0xb20] ;  /* 0x00016400ff0c77ac */ /* 0x000ea20008000800 */
[----:B------:R-:W-:Y:S02]  /*5d90*/  UIMAD.WIDE.U32 UR4, UR56, UR55, URZ ;  /* 0x00000037380472a5 */ /* 0x000fe4000f8e00ff */
[----:B------:R-:W-:Y:S02]  /*5da0*/  UIMAD.WIDE.U32 UR6, UR57, UR52, URZ ;  /* 0x00000034390672a5 */ /* 0x000fe4000f8e00ff */
[----:B------:R-:W-:Y:S02]  /*5db0*/  UISETP.NE.AND UP0, UPT, UR54, 0x1, UPT ;  /* 0x000000013600788c */ /* 0x000fe4000bf05270 */
[----:B------:R-:W-:Y:S02]  /*5dc0*/  UIMAD.WIDE.U32 UR8, UR37, UR55, URZ ;  /* 0x00000037250872a5 */ /* 0x000fe4000f8e00ff */
[----:B------:R-:W-:Y:S02]  /*5dd0*/  UIMAD.WIDE.U32 UR10, UR38, UR52, URZ ;  /* 0x00000034260a72a5 */ /* 0x000fe4000f8e00ff */
[----:B------:R-:W-:Y:S02]  /*5de0*/  UISETP.NE.AND UP1, UPT, UR43, 0x1, UPT ;  /* 0x000000012b00788c */ /* 0x000fe4000bf25270 */
[----:B------:R-:W-:Y:S01]  /*5df0*/  UISETP.NE.AND UP2, UPT, UR42, 0x1, UPT ;  /* 0x000000012a00788c */ /* 0x000fe2000bf45270 */
[----:B------:R-:W-:Y:S02]  /*5e00*/  UMOV UR4, UR5 ;  /* 0x0000000500047c82 */ /* 0x000fe40008000000 */
[----:B--2---:R-:W-:Y:S03]  /*5e10*/  USHF.R.U32.HI UR5, URZ, UR12, UR4 ;  /* 0x0000000cff057299 */ /* 0x004fe60008011604 */
[----:B------:R-:W-:Y:S02]  /*5e20*/  UMOV UR4, UR7 ;  /* 0x0000000700047c82 */ /* 0x000fe40008000000 */
[----:B------:R-:W-:Y:S02]  /*5e30*/  USHF.R.U32.HI UR7, URZ, UR53, UR4 ;  /* 0x00000035ff077299 */ /* 0x000fe40008011604 */
[----:B------:R-:W-:Y:S02]  /*5e40*/  USEL UR4, UR56, UR5, !UP0 ;  /* 0x0000000538047287 */ /* 0x000fe4000c000000 */
[----:B------:R-:W-:Y:S01]  /*5e50*/  USEL UR7, UR57, UR7, !UP1 ;  /* 0x0000000739077287 */ /* 0x000fe2000c800000 */
[----:B------:R-:W-:Y:S01]  /*5e60*/  UMOV UR5, UR9 ;  /* 0x0000000900057c82 */ /* 0x000fe20008000000 */
[----:B------:R-:W-:Y:S02]  /*5e70*/  UIMAD.WIDE.U32 UR8, UR4, UR40, URZ ;  /* 0x00000028040872a5 */ /* 0x000fe4000f8e00ff */
[----:B------:R-:W-:Y:S03]  /*5e80*/  USHF.R.U32.HI UR6, URZ, UR12, UR5 ;  /* 0x0000000cff067299 */ /* 0x000fe60008011605 */
[----:B------:R-:W-:Y:S01]  /*5e90*/  UMOV UR5, UR11 ;  /* 0x0000000b00057c82 */ /* 0x000fe20008000000 */
[----:B------:R-:W-:Y:S02]  /*5ea0*/  UIMAD.WIDE.U32 UR10, UR7, UR40, URZ ;  /* 0x00000028070a72a5 */ /* 0x000fe4000f8e00ff */
[----:B------:R-:W-:Y:S02]  /*5eb0*/  USHF.R.U32.HI UR12, URZ, UR53, UR5 ;  /* 0x00000035ff0c7299 */ /* 0x000fe40008011605 */
[----:B------:R-:W-:Y:S01]  /*5ec0*/  USEL UR6, UR37, UR6, !UP0 ;  /* 0x0000000625067287 */ /* 0x000fe2000c000000 */
[----:B------:R-:W-:Y:S02]  /*5ed0*/  UMOV UR5, UR9 ;  /* 0x0000000900057c82 */ /* 0x000fe40008000000 */
[----:B------:R-:W-:Y:S01]  /*5ee0*/  UMOV UR10, UR11 ;  /* 0x0000000b000a7c82 */ /* 0x000fe20008000000 */
[----:B------:R-:W-:Y:S02]  /*5ef0*/  @UP2 USHF.R.U32.HI UR4, URZ, UR41, UR5 ;  /* 0x00000029ff042299 */ /* 0x000fe40008011605 */
[----:B------:R-:W-:Y:S02]  /*5f00*/  @UP2 USHF.R.U32.HI UR7, URZ, UR41, UR10 ;  /* 0x00000029ff072299 */ /* 0x000fe4000801160a */
[----:B------:R-:W-:Y:S02]  /*5f10*/  UIMAD UR4, UR42, UR4, URZ ;  /* 0x000000042a0472a4 */ /* 0x000fe4000f8e02ff */
[----:B------:R-:W-:Y:S02]  /*5f20*/  UIMAD.WIDE.U32 UR10, UR6, UR40, URZ ;  /* 0x00000028060a72a5 */ /* 0x000fe4000f8e00ff */
[----:B------:R-:W-:Y:S02]  /*5f30*/  USEL UR5, UR38, UR12, !UP1 ;  /* 0x0000000c26057287 */ /* 0x000fe4000c800000 */
[----:B------:R-:W-:Y:S02]  /*5f40*/  UIMAD UR8, UR42, UR7, URZ ;  /* 0x000000072a0872a4 */ /* 0x000fe4000f8e02ff */
[----:B------:R-:W-:Y:S03]  /*5f50*/  UISETP.GE.AND UP0, UPT, UR6, UR4, UPT ;  /* 0x000000040600728c */ /* 0x000fe6000bf06270 */
[----:B------:R-:W-:Y:S01]  /*5f60*/  UMOV UR4, UR11 ;  /* 0x0000000b00047c82 */ /* 0x000fe20008000000 */
[----:B------:R-:W-:Y:S02]  /*5f70*/  UISETP.GE.OR UP0, UPT, UR5, UR8, UP0 ;  /* 0x000000080500728c */ /* 0x000fe40008706670 */
[----:B------:R-:W-:Y:S02]  /*5f80*/  USHF.R.U32.HI UR4, URZ, UR41, UR4 ;  /* 0x00000029ff047299 */ /* 0x000fe40008011604 */
[----:B------:R-:W-:Y:S02]  /*5f90*/  UIMAD.WIDE.U32 UR8, UR5, UR40, URZ ;  /* 0x00000028050872a5 */ /* 0x000fe4000f8e00ff */
[----:B------:R-:W-:Y:S02]  /*5fa0*/  USEL UR11, UR6, UR4, !UP2 ;  /* 0x00000004060b7287 */ /* 0x000fe4000d000000 */
[----:B------:R-:W-:Y:S02]  /*5fb0*/  UIADD3 UR8, UPT, UPT, -UR5, URZ, URZ ;  /* 0x000000ff05087290 */ /* 0x000fe4000fffe1ff */
[----:B------:R-:W-:Y:S01]  /*5fc0*/  UIADD3 UR10, UPT, UPT, -UR11, URZ, URZ ;  /* 0x000000ff0b0a7290 */ /* 0x000fe2000fffe1ff */
[----:B------:R-:W-:Y:S01]  /*5fd0*/  @!UP0 UMOV UR4, UR9 ;  /* 0x0000000900048c82 */ /* 0x000fe20008000000 */
[----:B------:R-:W-:Y:S02]  /*5fe0*/  UIADD3 UR9, UPT, UPT, -UR6, URZ, URZ ;  /* 0x000000ff06097290 */ /* 0x000fe4000fffe1ff */
[----:B------:R-:W-:Y:S02]  /*5ff0*/  @!UP0 USHF.R.U32.HI UR4, URZ, UR41, UR4 ;  /* 0x00000029ff048299 */ /* 0x000fe40008011604 */
[----:B------:R-:W-:Y:S02]  /*6000*/  UIMAD UR10, UR42, UR10, UR6 ;  /* 0x0000000a2a0a72a4 */ /* 0x000fe4000f8e0206 */
[----:B------:R-:W-:Y:S04]  /*6010*/  @!UP0 USEL UR4, UR5, UR4, !UP2 ;  /* 0x0000000405048287 */ /* 0x000fe8000d000000 */
[----:B------:R-:W-:Y:S02]  /*6020*/  @!UP0 UIMAD UR10, UR7, UR10, UR4 ;  /* 0x0000000a070a82a4 */ /* 0x000fe4000f8e0204 */
[----:B------:R-:W-:Y:S02]  /*6030*/  @!UP0 UIADD3 UR11, UPT, UPT, UR11, -UR4, URZ ;  /* 0x800000040b0b8290 */ /* 0x000fe4000fffe0ff */
[----:B------:R-:W-:Y:S02]  /*6040*/  UIMAD UR7, UR43, UR8, UR38 ;  /* 0x000000082b0772a4 */ /* 0x000fe4000f8e0226 */
[----:B------:R-:W-:Y:S02]  /*6050*/  @!UP0 UIMAD UR6, UR11, UR42, UR5 ;  /* 0x0000002a0b0682a4 */ /* 0x000fe4000f8e0205 */
[----:B------:R-:W-:Y:S01]  /*6060*/  UIMAD UR4, UR54, UR9, UR37 ;  /* 0x00000009360472a4 */ /* 0x000fe2000f8e0225 */
[----:B------:R-:W-:Y:S02]  /*6070*/  @!UP0 UMOV UR5, UR10 ;  /* 0x0000000a00058c82 */ /* 0x000fe40008000000 */
[----:B------:R-:W-:Y:S02]  /*6080*/  UIMAD UR38, UR5, UR43, UR7 ;  /* 0x0000002b052672a4 */ /* 0x000fe4000f8e0207 */
[----:B------:R-:W-:Y:S11]  /*6090*/  UIMAD UR37, UR6, UR54, UR4 ;  /* 0x00000036062572a4 */ /* 0x000ff6000f8e0204 */
[----:B------:R-:W-:Y:S01]  /*60a0*/  @!UPT UIADD3 URZ, UPT, UPT, URZ, URZ, URZ ;  /* 0x000000fffffff290 */ /* 0x000fe2000fffe0ff */
.L_x_111:
[----:B------:R-:W-:Y:S01]  /*60b0*/  UISETP.NE.AND UP0, UPT, UR39, 0x1, UPT ;  /* 0x000000012700788c */ /* 0x000fe2000bf05270 */
[----:B------:R-:W-:Y:S01]  /*60c0*/  IADD3 R162, PT, PT, R162, 0x1, RZ ;  /* 0x00000001a2a27810 */ /* 0x000fe20007ffe0ff */
[----:B------:R-:W-:Y:S02]  /*60d0*/  USHF.L.U32 UR50, UR16, 0x7, URZ ;  /* 0x0000000710327899 */ /* 0x000fe400080006ff */
[----:B------:R-:W-:Y:S07]  /*60e0*/  USHF.L.U32 UR49, UR20, 0x7, URZ ;  /* 0x0000000714317899 */ /* 0x000fee00080006ff */
[----:B------:R-:W2:Y:S01]  /*60f0*/  @!UP0 LDCU.128 UR12, c[0x0][0xb10] ;  /* 0x00016200ff0c87ac */ /* 0x000ea20008000c00 */
[----:B------:R-:W3:Y:S01]  /*6100*/  @!UP0 LDCU UR5, c[0x0][0xb0c] ;  /* 0x00016180ff0587ac */ /* 0x000ee20008000800 */
[----:B------:R-:W4:Y:S01]  /*6110*/  @!UP0 LDCU UR10, c[0x0][0xb20] ;  /* 0x00016400ff0a87ac */ /* 0x000f220008000800 */
[----:B--2---:R-:W-:Y:S02]  /*6120*/  UIMAD.WIDE.U32 UR8, UR38, UR12, URZ ;  /* 0x0000000c260872a5 */ /* 0x004fe4000f8e00ff */
[----:B------:R-:W-:Y:S02]  /*6130*/  UIMAD.WIDE.U32 UR6, UR37, UR15, URZ ;  /* 0x0000000f250672a5 */ /* 0x000fe4000f8e00ff */
[----:B------:R-:W-:Y:S03]  /*6140*/  @!UP0 UISETP.NE.AND UP1, UPT, UR14, 0x1, UPT ;  /* 0x000000010e00888c */ /* 0x000fe6000bf25270 */
[----:B------:R-:W-:Y:S01]  /*6150*/  @!UP0 UMOV UR4, UR9 ;  /* 0x0000000900048c82 */ /* 0x000fe20008000000 */
[----:B---3--:R-:W-:Y:S02]  /*6160*/  @!UP0 UISETP.NE.AND UP2, UPT, UR5, 0x1, UPT ;  /* 0x000000010500888c */ /* 0x008fe4000bf45270 */
[----:B------:R-:W-:Y:S01]  /*6170*/  @!UP0 USHF.R.U32.HI UR4, URZ, UR13, UR4 ;  /* 0x0000000dff048299 */ /* 0x000fe20008011604 */
[----:B------:R-:W-:Y:S02]  /*6180*/  @!UP0 UMOV UR6, UR7 ;  /* 0x0000000700068c82 */ /* 0x000fe40008000000 */
[----:B----4-:R-:W-:Y:S02]  /*6190*/  @!UP0 USHF.R.U32.HI UR6, URZ, UR10, UR6 ;  /* 0x0000000aff068299 */ /* 0x010fe40008011606 */
[----:B------:R-:W-:Y:S02]  /*61a0*/  @!UP0 USEL UR7, UR38, UR4, !UP2 ;  /* 0x0000000426078287 */ /* 0x000fe4000d000000 */
[----:B------:R-:W-:Y:S04]  /*61b0*/  @!UP0 USEL UR6, UR37, UR6, !UP1 ;  /* 0x0000000625068287 */ /* 0x000fe8000c800000 */
[----:B------:R-:W-:Y:S02]  /*61c0*/  @!UP0 UIADD3 UR4, UPT, UPT, -UR7, UR6, URZ ;  /* 0x0000000607048290 */ /* 0x000fe4000fffe1ff */
[----:B------:R-:W-:Y:S02]  /*61d0*/  @!UP0 UIADD3 UR6, UPT, UPT, UR7, -UR6, URZ ;  /* 0x8000000607068290 */ /* 0x000fe4000fffe0ff */
[----:B------:R-:W-:Y:S02]  /*61e0*/  @!UP0 UIMAD UR38, UR4, UR5, UR38 ;  /* 0x00000005042682a4 */ /* 0x000fe4000f8e0226 */
[----:B------:R-:W-:Y:S02]  /*61f0*/  @!UP0 UIMAD UR37, UR6, UR14, UR37 ;  /* 0x0000000e062582a4 */ /* 0x000fe4000f8e0225 */
[----:B------:R-:W-:Y:S09]  /*6200*/  ULOP3.LUT UP0, URZ, UR63, 0x1b0, URZ, 0xc0, !UPT ;  /* 0x000001b03fff7892 */ /* 0x000ff2000f80c0ff */
[----:B------:R-:W-:Y:S05]  /*6210*/  BRA.U !UP0, `(.L_x_112) ;  /* 0x0000000108407547 */ /* 0x000fea000b800000 */
[----:B------:R-:W2:Y:S01]  /*6220*/  LDCU.64 UR8, c[0x4][0x80] ;  /* 0x01001000ff0877ac */ /* 0x000ea20008000a00 */
[----:B------:R-:W-:Y:S01]  /*6230*/  MOV R3, 0x0 ;  /* 0x0000000000037802 */ /* 0x000fe20000000f00 */
[----:B------:R-:W-:Y:S02]  /*6240*/  HFMA2 R12, -RZ, RZ, 0, 5.9604644775390625e-08 ;  /* 0x00000001ff0c7431 */ /* 0x000fe400000001ff */
[----:B------:R-:W-:Y:S02]  /*6250*/  IMAD.MOV.U32 R8, RZ, RZ, 0x70 ;  /* 0x00000070ff087424 */ /* 0x000fe400078e00ff */
[----:B------:R-:W-:Y:S01]  /*6260*/  IMAD.MOV.U32 R13, RZ, RZ, RZ ;  /* 0x000000ffff0d7224 */ /* 0x000fe200078e00ff */
[----:B------:R-:W3:Y:S01]  /*6270*/  LDCU.64 UR6, c[0x4][0x88] ;  /* 0x01001100ff0677ac */ /* 0x000ee20008000a00 */
[----:B------:R-:W4:Y:S01]  /*6280*/  LDC.64 R2, c[0x4][R3] ;  /* 0x0100000003027b82 */ /* 0x000f220000000a00 */
[----:B------:R-:W1:Y:S01]  /*6290*/  LDCU.64 UR4, c[0x4][0x8] ;  /* 0x01000100ff0477ac */ /* 0x000e620008000a00 */
[----:B--2---:R-:W-:Y:S01]  /*62a0*/  MOV R5, UR9 ;  /* 0x0000000900057c02 */ /* 0x004fe20008000f00 */
[----:B------:R-:W-:Y:S01]  /*62b0*/  IMAD.U32 R4, RZ, RZ, UR8 ;  /* 0x00000008ff047e24 */ /* 0x000fe2000f8e00ff */
[----:B---3--:R-:W-:Y:S01]  /*62c0*/  MOV R7, UR7 ;  /* 0x0000000700077c02 */ /* 0x008fe20008000f00 */
[----:B------:R-:W-:Y:S01]  /*62d0*/  IMAD.U32 R6, RZ, RZ, UR6 ;  /* 0x00000006ff067e24 */ /* 0x000fe2000f8e00ff */
[----:B-1----:R-:W-:Y:S01]  /*62e0*/  MOV R11, UR5 ;  /* 0x00000005000b7c02 */ /* 0x002fe20008000f00 */
[----:B------:R-:W-:Y:S02]  /*62f0*/  IMAD.U32 R10, RZ, RZ, UR4 ;  /* 0x00000004ff0a7e24 */ /* 0x000fe4000f8e00ff */
[----:B------:R-:W-:Y:S07]  /*6300*/  LEPC R20, `(.L_x_112) ;  /* 0x000000001014794e */ /* 0x000fee0000000000 */
[----:B----45:R-:W-:Y:S05]  /*6310*/  CALL.ABS.NOINC R2 ;  /* 0x0000000002007343 */ /* 0x030fea0003c00000 */
.L_x_112:
[----:B------:R-:W-:Y:S01]  /*6320*/  LOP3.LUT P0, RZ, R177, 0x1b0, RZ, 0xc0, !PT ;  /* 0x000001b0b1ff7812 */ /* 0x000fe2000780c0ff */
[----:B------:R-:W-:Y:S11]  /*6330*/  BSSY.RECONVERGENT B6, `(.L_x_113) ;  /* 0x0000013000067945 */ /* 0x000ff60003800200 */
[----:B------:R-:W-:Y:S01]  /*6340*/  @!UPT UIADD3 URZ, UPT, UPT, URZ, URZ, URZ ;  /* 0x000000fffffff290 */ /* 0x000fe2000fffe0ff */
[----:B------:R-:W-:Y:S05]  /*6350*/  @!P0 BRA `(.L_x_114) ;  /* 0x0000000000408947 */ /* 0x000fea0003800000 */
        /* <DEDUP_REMOVED lines=16> */
.L_x_114:
[----:B------:R-:W-:Y:S05]  /*6460*/  BSYNC.RECONVERGENT B6 ;  /* 0x0000000000067941 */ /* 0x000fea0003800200 */
.L_x_113:
[----:B------:R-:W-:Y:S01]  /*6470*/  R2UR UR4, R160 ;  /* 0x00000000a00472ca */ /* 0x000fe200000e0000 */
[----:B------:R-:W-:Y:S01]  /*6480*/  UISETP.NE.U32.AND UP0, UPT, UR60, URZ, UPT ;  /* 0x000000ff3c00728c */ /* 0x000fe2000bf05070 */
[----:B------:R-:W-:Y:S02]  /*6490*/  ISETP.NE.U32.AND P4, PT, R156, RZ, PT ;  /* 0x000000ff9c00720c */ /* 0x000fe40003f85070 */
[----:B------:R-:W-:Y:S01]  /*64a0*/  ISETP.NE.U32.AND P2, PT, RZ, UR46, PT ;  /* 0x0000002eff007c0c */ /* 0x000fe2000bf45070 */
[----:B------:R-:W-:Y:S01]  /*64b0*/  UISETP.NE.AND.EX UP1, UPT, UR61, URZ, UPT, UP0 ;  /* 0x000000ff3d00728c */ /* 0x000fe2000bf25300 */
[----:B------:R-:W-:Y:S01]  /*64c0*/  ISETP.NE.AND.EX P4, PT, R157, RZ, PT, P4 ;  /* 0x000000ff9d00720c */ /* 0x000fe20003f85340 */
[----:B------:R-:W-:Y:S01]  /*64d0*/  UPLOP3.LUT UP0, UPT, UPT, UPT, UPT, 0x40, 0x4 ;  /* 0x000000000004789c */ /* 0x000fe20003f0e870 */
[----:B------:R-:W-:Y:S05]  /*64e0*/  ISETP.NE.AND.EX P2, PT, RZ, UR47, PT, P2 ;  /* 0x0000002fff007c0c */ /* 0x000fea000bf45320 */
[----:B------:R-:W-:Y:S06]  /*64f0*/  UISETP.NE.AND UP2, UPT, UR4, URZ, UPT ;  /* 0x000000ff0400728c */ /* 0x000fec000bf45270 */
[----:B------:R-:W-:Y:S05]  /*6500*/  PLOP3.LUT P1, PT, PT, PT, UP2, 0x80, 0x8 ;  /* 0x000000000008781c */ /* 0x000fea0003f2f028 */
[----:B------:R-:W-:Y:S06]  /*6510*/  @UP2 UPLOP3.LUT UP0, UPT, UPT, UPT, UP1, 0x80, 0x8 ;  /* 0x000000000008289c */ /* 0x000fec0003f0f010 */
[----:B------:R-:W-:Y:S01]  /*6520*/  PLOP3.LUT P0, PT, PT, PT, UP0, 0x80, 0x8 ;  /* 0x000000000008781c */ /* 0x000fe20003f0f008 */
[----:B------:R-:W-:Y:S01]  /*6530*/  @!UPT UIADD3 URZ, UPT, UPT, URZ, URZ, URZ ;  /* 0x000000fffffff290 */ /* 0x000fe2000fffe0ff */
[----:B------:R-:W-:Y:S11]  /*6540*/  BRA.U !UP1, `(.L_x_115) ;  /* 0x00000001093c7547 */ /* 0x000ff6000b800000 */
[----:B------:R-:W-:Y:S01]  /*6550*/  UISETP.NE.U32.AND UP0, UPT, UR46, URZ, UPT ;  /* 0x000000ff2e00728c */ /* 0x000fe2000bf05070 */
[----:B-1----:R-:W-:Y:S01]  /*6560*/  HFMA2 R0, -RZ, RZ, 0, 5.9604644775390625e-08 ;  /* 0x00000001ff007431 */ /* 0x002fe200000001ff */
[----:B------:R-:W1:Y:S01]  /*6570*/  LDCU.64 UR8, c[0x0][0x358] ;  /* 0x00006b00ff0877ac */ /* 0x000e620008000a00 */
[----:B------:R-:W-:Y:S01]  /*6580*/  IMAD.MOV.U32 R158, RZ, RZ, 0x1 ;  /* 0x00000001ff9e7424 */ /* 0x000fe200078e00ff */
[----:B------:R-:W-:Y:S06]  /*6590*/  UISETP.NE.AND.EX UP0, UPT, UR47, URZ, UPT, UP0 ;  /* 0x000000ff2f00728c */ /* 0x000fec000bf05300 */
[----:B------:R-:W-:Y:S05]  /*65a0*/  PLOP3.LUT P3, PT, PT, PT, UP0, 0x80, 0x8 ;  /* 0x000000000008781c */ /* 0x000fea0003f6f008 */
[----:B------:R-:W2:Y:S01]  /*65b0*/  @UP0 LDCU.64 UR4, c[0x0][0x888] ;  /* 0x00011100ff0407ac */ /* 0x000ea20008000a00 */
[----:B------:R-:W-:Y:S07]  /*65c0*/  @UP0 UIMAD UR6, UR36, UR60, URZ ;  /* 0x0000003c240602a4 */ /* 0x000fee000f8e02ff */
[----:B------:R-:W-:Y:S01]  /*65d0*/  @!P3 PRMT R158, R0, 0x7610, R158 ;  /* 0x00007610009eb816 */ /* 0x000fe2000000009e */
[----:B--2---:R-:W-:Y:S06]  /*65e0*/  @UP0 UIMAD.WIDE UR4, UR6, 0x4, UR4 ;  /* 0x00000004060408a5 */ /* 0x004fec000f8e0204 */
[----:B------:R-:W-:Y:S01]  /*65f0*/  IMAD.U32 R2, RZ, RZ, UR4 ;  /* 0x00000004ff027e24 */ /* 0x000fe2000f8e00ff */
[----:B------:R-:W-:Y:S04]  /*6600*/  MOV R3, UR5 ;  /* 0x0000000500037c02 */ /* 0x000fe80008000f00 */
[----:B------:R-:W2:Y:S01]  /*6610*/  @!UP0 LDCU UR4, c[0x0][0x880] ;  /* 0x00011000ff0487ac */ /* 0x000ea20008000800 */
[----:B-1---5:R3:W5:Y:S02]  /*6620*/  @P3 LDG.E R73, desc[UR8][R2.64] ;  /* 0x0000000802493981 */ /* 0x022764000c1e1900 */
[----:B--23--:R-:W-:Y:S02]  /*6630*/  @!P3 IMAD.U32 R73, RZ, RZ, UR4 ;  /* 0x00000004ff49be24 */ /* 0x00cfe4000f8e00ff */
.L_x_115:
[----:B------:R-:W-:Y:S05]  /*6640*/  @!P4 BRA `(.L_x_116) ;  /* 0x000000000024c947 */ /* 0x000fea0003800000 */
[----:B------:R-:W-:Y:S01]  /*6650*/  ISETP.NE.U32.AND P3, PT, R138, RZ, PT ;  /* 0x000000ff8a00720c */ /* 0x000fe20003f65070 */
[----:B------:R-:W2:Y:S03]  /*6660*/  LDCU.64 UR4, c[0x0][0x358] ;  /* 0x00006b00ff0477ac */ /* 0x000ea60008000a00 */
[----:B------:R-:W-:Y:S11]  /*6670*/  ISETP.NE.AND.EX P3, PT, R139, RZ, PT, P3 ;  /* 0x000000ff8b00720c */ /* 0x000ff60003f65330 */
[----:B------:R-:W-:Y:S02]  /*6680*/  @!UPT UIADD3 URZ, UPT, UPT, URZ, URZ, URZ ;  /* 0x000000fffffff290 */ /* 0x000fe4000fffe0ff */
[----:B------:R-:W3:Y:S01]  /*6690*/  @P3 LDC.64 R2, c[0x0][0x8a8] ;  /* 0x00022a00ff023b82 */ /* 0x000ee20000000a00 */
[----:B-1----:R-:W-:Y:S04]  /*66a0*/  @P3 IMAD R0, R156, UR36, RZ ;  /* 0x000000249c003c24 */ /* 0x002fe8000f8e02ff */
[----:B---3--:R-:W-:Y:S05]  /*66b0*/  @P3 IMAD.WIDE R2, R0, 0x4, R2 ;  /* 0x0000000400023825 */ /* 0x008fea00078e0202 */
[----:B--2--5:R2:W5:Y:S02]  /*66c0*/  @P3 LDG.E R70, desc[UR4][R2.64] ;  /* 0x0000000402463981 */ /* 0x024564000c1e1900 */
[----:B--2---:R-:W3:Y:S02]  /*66d0*/  @!P3 LDC R70, c[0x0][0x8a0] ;  /* 0x00022800ff46bb82 */ /* 0x004ee40000000800 */
.L_x_116:
[----:B-----5:R-:W-:Y:S01]  /*66e0*/  FSETP.NEU.AND P4, PT, R73, RZ, PT ;  /* 0x000000ff4900720b */ /* 0x020fe20003f8d000 */
[----:B------:R-:W-:Y:S01]  /*66f0*/  BSSY B1, `(.L_x_117) ;  /* 0x0000047000017945 */ /* 0x000fe20003800000 */
[----:B------:R-:W-:Y:S01]  /*6700*/  SEL R5, RZ, 0xffffffff, P2 ;  /* 0xffffffffff057807 */ /* 0x000fe20001000000 */
[----:B------:R-:W-:Y:S01]  /*6710*/  IMAD.MOV.U32 R186, RZ, RZ, 0x1 ;  /* 0x00000001ffba7424 */ /* 0x000fe200078e00ff */
[----:B------:R-:W-:Y:S01]  /*6720*/  LOP3.LUT P3, RZ, R158, 0xff, RZ, 0xc0, !PT ;  /* 0x000000ff9eff7812 */ /* 0x000fe2000786c0ff */
[----:B------:R-:W-:Y:S01]  /*6730*/  IMAD R71, R68, 0x80, R69 ;  /* 0x0000008044477824 */ /* 0x000fe200078e0245 */
[----:B-1----:R-:W-:Y:S02]  /*6740*/  @P1 SEL R0, RZ, 0xffffffff, P4 ;  /* 0xffffffffff001807 */ /* 0x002fe40002000000 */
[----:B------:R-:W-:Y:S02]  /*6750*/  CS2R R154, SRZ ;  /* 0x00000000009a7805 */ /* 0x000fe4000001ff00 */
[----:B------:R-:W-:Y:S02]  /*6760*/  LEA R3, R166, UR44, 0x3 ;  /* 0x0000002ca6037c11 */ /* 0x000fe4000f8e18ff */
[----:B------:R-:W-:Y:S02]  /*6770*/  CS2R R152, SRZ ;  /* 0x0000000000987805 */ /* 0x000fe4000001ff00 */
[----:B------:R-:W-:Y:S02]  /*6780*/  @P0 SEL R0, R5, R0, !P3 ;  /* 0x0000000005000207 */ /* 0x000fe40005800000 */
[----:B------:R-:W-:Y:S02]  /*6790*/  CS2R R150, SRZ ;  /* 0x0000000000967805 */ /* 0x000fe4000001ff00 */
[----:B------:R-:W-:Y:S02]  /*67a0*/  LEA R161, R68, UR44, 0x3 ;  /* 0x0000002c44a17c11 */ /* 0x000fe4000f8e18ff */
[----:B------:R-:W-:Y:S02]  /*67b0*/  CS2R R148, SRZ ;  /* 0x0000000000947805 */ /* 0x000fe4000001ff00 */
[----:B------:R-:W-:Y:S02]  /*67c0*/  @P1 LOP3.LUT R0, R0, 0x1, RZ, 0xc0, !PT ;  /* 0x0000000100001812 */ /* 0x000fe400078ec0ff */
[----:B------:R-:W-:Y:S02]  /*67d0*/  CS2R R146, SRZ ;  /* 0x0000000000927805 */ /* 0x000fe4000001ff00 */
[----:B------:R-:W-:Y:S02]  /*67e0*/  SHF.L.U32 R4, R168, 0x1f, RZ ;  /* 0x0000001fa8047819 */ /* 0x000fe400000006ff */
[----:B------:R-:W-:Y:S02]  /*67f0*/  CS2R R144, SRZ ;  /* 0x0000000000907805 */ /* 0x000fe4000001ff00 */
[----:B------:R-:W-:Y:S02]  /*6800*/  ISETP.NE.U32.OR P6, PT, R0, 0x1, !P1 ;  /* 0x000000010000780c */ /* 0x000fe40004fc5470 */
[----:B------:R-:W-:Y:S02]  /*6810*/  CS2R R142, SRZ ;  /* 0x00000000008e7805 */ /* 0x000fe4000001ff00 */
[----:B------:R-:W-:Y:S02]  /*6820*/  PLOP3.LUT P2, PT, PT, PT, UP1, 0x80, 0x8 ;  /* 0x000000000008781c */ /* 0x000fe40003f4f018 */
[----:B------:R-:W-:Y:S02]  /*6830*/  CS2R R140, SRZ ;  /* 0x00000000008c7805 */ /* 0x000fe4000001ff00 */
[----:B------:R-:W-:Y:S02]  /*6840*/  SEL R0, RZ, 0xffffffff, P4 ;  /* 0xffffffffff007807 */ /* 0x000fe40002000000 */
[----:B------:R-:W-:Y:S03]  /*6850*/  P2R R172, PR, RZ, 0x40 ;  /* 0x00000040ffac7803 */ /* 0x000fe60000000000 */
[----:B------:R-:W-:Y:S04]  /*6860*/  @P6 SHF.L.U32 R2, R165, 0x1f, RZ ;  /* 0x0000001fa5026819 */ /* 0x000fe800000006ff */
[----:B------:R-:W-:Y:S01]  /*6870*/  @P2 SEL R0, R5, R0, !P3 ;  /* 0x0000000005002207 */ /* 0x000fe20005800000 */
[----:B------:R-:W1:Y:S03]  /*6880*/  @P6 SYNCS.PHASECHK.TRANS64.TRYWAIT P1, [R3+URZ+0x100], R2 ;  /* 0x00010002030065a7 */ /* 0x000e6600080211ff */
[----:B------:R-:W-:Y:S04]  /*6890*/  LOP3.LUT R0, R0, 0x1, RZ, 0xc0, !PT ;  /* 0x0000000100007812 */ /* 0x000fe800078ec0ff */
[----:B------:R-:W-:Y:S04]  /*68a0*/  ISETP.NE.U32.AND P5, PT, R0, 0x1, PT ;  /* 0x000000010000780c */ /* 0x000fe80003fa5070 */
[----:B------:R-:W-:Y:S01]  /*68b0*/  P2R R187, PR, RZ, 0x20 ;  /* 0x00000020ffbb7803 */ /* 0x000fe20000000000 */
[----:B------:R2:W4:Y:S01]  /*68c0*/  SYNCS.PHASECHK.TRANS64.TRYWAIT P0, [R161+URZ+0x150], R4 ;  /* 0x00015004a10075a7 */ /* 0x00052200080011ff */
[----:B-1----:R-:W-:Y:S01]  /*68d0*/  @P6 SEL R186, RZ, 0x1, !P1 ;  /* 0x00000001ffba6807 */ /* 0x002fe20004800000 */
[----:B--2---:R-:W-:Y:S06]  /*68e0*/  @!P6 BRA `(.L_x_118) ;  /* 0x00000000009ce947 */ /* 0x004fec0003800000 */
[----:B------:R-:W-:Y:S01]  /*68f0*/  @P5 IMAD R7, R166, 0x2000, R171 ;  /* 0x00002000a6075824 */ /* 0x000fe200078e02ab */
[----:B------:R-:W1:Y:S01]  /*6900*/  S2R R0, SR_CgaCtaId ;  /* 0x0000000000007919 */ /* 0x000e620000008800 */
[----:B------:R-:W-:Y:S01]  /*6910*/  ISETP.NE.AND P1, PT, R186, RZ, PT ;  /* 0x000000ffba00720c */ /* 0x000fe20003f25270 */
[----:B------:R-:W-:Y:S01]  /*6920*/  BSSY B0, `(.L_x_119) ;  /* 0x0000010000007945 */ /* 0x000fe20003800000 */
[--C-:B------:R-:W-:Y:S01]  /*6930*/  @P5 IMAD R8, R176, -0x10, R7.reuse ;  /* 0xfffffff0b0085824 */ /* 0x100fe200078e0207 */
[----:B------:R-:W-:Y:S01]  /*6940*/  CS2R R142, SRZ ;  /* 0x00000000008e7805 */ /* 0x000fe2000001ff00 */
[----:B------:R-:W-:Y:S01]  /*6950*/  @P5 IMAD R6, R170, -0x10, R7 ;  /* 0xfffffff0aa065824 */ /* 0x000fe200078e0207 */
[----:B------:R-:W-:Y:S01]  /*6960*/  CS2R R140, SRZ ;  /* 0x00000000008c7805 */ /* 0x000fe2000001ff00 */
[----:B------:R-:W-:Y:S01]  /*6970*/  @P5 IMAD R5, R169, 0x10, R8 ;  /* 0x00000010a9055824 */ /* 0x000fe200078e0208 */
[----:B------:R-:W-:Y:S02]  /*6980*/  CS2R R150, SRZ ;  /* 0x0000000000967805 */ /* 0x000fe4000001ff00 */
[----:B------:R-:W-:Y:S02]  /*6990*/  CS2R R148, SRZ ;  /* 0x0000000000947805 */ /* 0x000fe4000001ff00 */
[----:B------:R-:W-:Y:S02]  /*69a0*/  CS2R R146, SRZ ;  /* 0x0000000000927805 */ /* 0x000fe4000001ff00 */
[----:B------:R-:W-:Y:S02]  /*69b0*/  CS2R R144, SRZ ;  /* 0x0000000000907805 */ /* 0x000fe4000001ff00 */
[----:B------:R-:W-:Y:S02]  /*69c0*/  CS2R R154, SRZ ;  /* 0x00000000009a7805 */ /* 0x000fe4000001ff00 */
[----:B------:R-:W-:Y:S01]  /*69d0*/  CS2R R152, SRZ ;  /* 0x0000000000987805 */ /* 0x000fe2000001ff00 */
[----:B------:R-:W-:Y:S06]  /*69e0*/  @P1 BRA `(.L_x_120) ;  /* 0x00000000000c1947 */ /* 0x000fec0003800000 */
[----:B------:R-:W-:Y:S04]  /*69f0*/  SHF.L.U32 R2, R165, 0x1f, RZ ;  /* 0x0000001fa5027819 */ /* 0x000fe800000006ff */
[----:B------:R-:W2:Y:S02]  /*6a00*/  SYNCS.PHASECHK.TRANS64.TRYWAIT P1, [R3+URZ+0x100], R2 ;  /* 0x00010002030075a7 */ /* 0x000ea400080211ff */
[----:B--2---:R-:W-:Y:S05]  /*6a10*/  @!P1 BRA `(.L_x_121) ;  /* 0x0000003800909947 */ /* 0x004fea0003800000 */
.L_x_120:
[----:B------:R-:W-:Y:S05]  /*6a20*/  BSYNC B0 ;  /* 0x0000000000007941 */ /* 0x000fea0003800000 */
.L_x_119:
[----:B------:R-:W-:Y:S01]  /*6a30*/  ISETP.NE.AND P1, PT, R187, RZ, PT ;  /* 0x000000ffbb00720c */ /* 0x000fe20003f25270 */
[----:B--2---:R-:W-:Y:S02]  /*6a40*/  VIADD R3, R3, 0x110 ;  /* 0x0000011003037836 */ /* 0x004fe40000000000 */
[----:B------:R-:W-:Y:S03]  /*6a50*/  VIADD R166, R166, 0x1 ;  /* 0x00000001a6a67836 */ /* 0x000fe60000000000 */
[----:B-1----:R-:W-:Y:S07]  /*6a60*/  PRMT R0, R0, 0x654, R3 ;  /* 0x0000065400007816 */ /* 0x002fee0000000003 */
[----:B------:R1:W2:Y:S04]  /*6a70*/  @P1 LDS.128 R140, [R7] ;  /* 0x00000000078c1984 */ /* 0x0002a80000000c00 */
[----:B------:R1:W1:Y:S04]  /*6a80*/  @P1 LDS.128 R148, [R6+0x20] ;  /* 0x0000200006941984 */ /* 0x0002680000000c00 */
[----:B------:R1:W1:Y:S04]  /*6a90*/  @P1 LDS.128 R144, [R8+0x10] ;  /* 0x0000100008901984 */ /* 0x0002680000000c00 */
[----:B------:R1:W1:Y:S01]  /*6aa0*/  @P1 LDS.128 R152, [R5+0x10] ;  /* 0x0000100005981984 */ /* 0x0002620000000c00 */
[C---:B------:R-:W-:Y:S01]  /*6ab0*/  ISETP.NE.AND P1, PT, R166.reuse, 0x2, PT ;  /* 0x00000002a600780c */ /* 0x040fe20003f25270 */
[----:B------:R-:W-:Y:S01]  /*6ac0*/  @!PT LDS RZ, [RZ] ;  /* 0x00000000fffff984 */ /* 0x000fe20000000800 */
[----:B------:R-:W-:Y:S01]  /*6ad0*/  @!PT LDS RZ, [RZ] ;  /* 0x00000000fffff984 */ /* 0x000fe20000000800 */
[----:B------:R-:W-:Y:S01]  /*6ae0*/  @!PT LDS RZ, [RZ] ;  /* 0x00000000fffff984 */ /* 0x000fe20000000800 */
[----:B------:R-:W-:Y:S01]  /*6af0*/  @!PT LDS RZ, [RZ] ;  /* 0x00000000fffff984 */ /* 0x000fe20000000800 */
[----:B------:R5:W-:Y:S06]  /*6b00*/  MEMBAR.ALL.CTA ;  /* 0x0000000000007992 */ /* 0x000bec0000008000 */
[----:B-----5:R-:W5:Y:S01]  /*6b10*/  FENCE.VIEW.ASYNC.S ;  /* 0x00000000000073c6 */ /* 0x020f620000000000 */
[----:B------:R-:W-:Y:S01]  /*6b20*/  SEL R166, R166, RZ, P1 ;  /* 0x000000ffa6a67207 */ /* 0x000fe20000800000 */
[----:B-----5:R5:W-:Y:S02]  /*6b30*/  SYNCS.ARRIVE.TRANS64.RED.A1T0 RZ, [R0+URZ], RZ ;  /* 0x000000ff00ff79a7 */ /* 0x020be400081004ff */
[----:B-----5:R-:W-:Y:S04]  /*6b40*/  SEL R0, RZ, 0x1, P1 ;  /* 0x00000001ff007807 */ /* 0x020fe80000800000 */
[----:B--2---:R-:W-:Y:S02]  /*6b50*/  LOP3.LUT R165, R165, R0, RZ, 0x3c, !PT ;  /* 0x00000000a5a57212 */ /* 0x004fe400078e3cff */
.L_x_118:
[----:B------:R-:W-:Y:S05]  /*6b60*/  BSYNC B1 ;  /* 0x0000000000017941 */ /* 0x000fea0003800000 */
.L_x_117:
[----:B------:R-:W-:Y:S04]  /*6b70*/  SHF.R.U32.HI R0, RZ, 0x15, R71 ;  /* 0x00000015ff007819 */ /* 0x000fe80000011647 */
[----:B------:R-:W-:Y:S01]  /*6b80*/  LOP3.LUT P1, RZ, R0, 0x3, R159, 0x48, !PT ;  /* 0x0000000300ff7812 */ /* 0x000fe2000782489f */
[----:B------:R-:W-:Y:S01]  /*6b90*/  @!UPT UIADD3 URZ, UPT, UPT, URZ, URZ, URZ ;  /* 0x000000fffffff290 */ /* 0x000fe2000fffe0ff */
[----:B----4-:R-:W-:Y:S11]  /*6ba0*/  @P0 BRA `(.L_x_122) ;  /* 0x0000000000080947 */ /* 0x010ff60003800000 */
[----:B------:R-:W2:Y:S02]  /*6bb0*/  SYNCS.PHASECHK.TRANS64.TRYWAIT P0, [R161+URZ+0x150], R4 ;  /* 0x00015004a10075a7 */ /* 0x000ea400080011ff */
[----:B--2---:R-:W-:Y:S05]  /*6bc0*/  @!P0 BRA `(.L_x_123) ;  /* 0x0000003800388947 */ /* 0x004fea0003800000 */
.L_x_122:
[----:B------:R-:W-:Y:S04]  /*6bd0*/  BSSY.RECONVERGENT B6, `(.L_x_124) ;  /* 0x0000012000067945 */ /* 0x000fe80003800200 */
[----:B------:R-:W-:Y:S05]  /*6be0*/  @!P1 BRA `(.L_x_125) ;  /* 0x0000000000409947 */ /* 0x000fea0003800000 */
[----:B------:R-:W4:Y:S01]  /*6bf0*/  LDCU.64 UR8, c[0x4][0x70] ;  /* 0x01000e00ff0877ac */ /* 0x000f220008000a00 */
[----:B------:R-:W-:Y:S01]  /*6c00*/  MOV R3, 0x0 ;  /* 0x0000000000037802 */ /* 0x000fe20000000f00 */
[----:B------:R-:W-:Y:S02]  /*6c10*/  HFMA2 R12, -RZ, RZ, 0, 5.9604644775390625e-08 ;  /* 0x00000001ff0c7431 */ /* 0x000fe400000001ff */
[----:B-1----:R-:W-:Y:S02]  /*6c20*/  IMAD.MOV.U32 R8, RZ, RZ, 0x192 ;  /* 0x00000192ff087424 */ /* 0x002fe400078e00ff */
[----:B------:R-:W-:Y:S01]  /*6c30*/  IMAD.MOV.U32 R13, RZ, RZ, RZ ;  /* 0x000000ffff0d7224 */ /* 0x000fe200078e00ff */
[----:B------:R-:W1:Y:S01]  /*6c40*/  LDCU.64 UR6, c[0x4][0x78] ;  /* 0x01000f00ff0677ac */ /* 0x000e620008000a00 */
[----:B------:R-:W3:Y:S01]  /*6c50*/  LDC.64 R2, c[0x4][R3] ;  /* 0x0100000003027b82 */ /* 0x000ee20000000a00 */
[----:B------:R-:W5:Y:S01]  /*6c60*/  LDCU.64 UR4, c[0x4][0x10] ;  /* 0x01000200ff0477ac */ /* 0x000f620008000a00 */
[----:B----4-:R-:W-:Y:S01]  /*6c70*/  MOV R5, UR9 ;  /* 0x0000000900057c02 */ /* 0x010fe20008000f00 */
[----:B--2---:R-:W-:Y:S01]  /*6c80*/  IMAD.U32 R4, RZ, RZ, UR8 ;  /* 0x00000008ff047e24 */ /* 0x004fe2000f8e00ff */
[----:B-1----:R-:W-:Y:S01]  /*6c90*/  MOV R7, UR7 ;  /* 0x0000000700077c02 */ /* 0x002fe20008000f00 */
[----:B------:R-:W-:Y:S01]  /*6ca0*/  IMAD.U32 R6, RZ, RZ, UR6 ;  /* 0x00000006ff067e24 */ /* 0x000fe2000f8e00ff */
[----:B-----5:R-:W-:Y:S01]  /*6cb0*/  MOV R11, UR5 ;  /* 0x00000005000b7c02 */ /* 0x020fe20008000f00 */
[----:B------:R-:W-:Y:S02]  /*6cc0*/  IMAD.U32 R10, RZ, RZ, UR4 ;  /* 0x00000004ff0a7e24 */ /* 0x000fe4000f8e00ff */
[----:B------:R-:W-:Y:S07]  /*6cd0*/  LEPC R20, `(.L_x_125) ;  /* 0x000000001014794e */ /* 0x000fee0000000000 */
[----:B---3--:R-:W-:Y:S05]  /*6ce0*/  CALL.ABS.NOINC R2 ;  /* 0x0000000002007343 */ /* 0x008fea0003c00000 */
.L_x_125:
[----:B------:R-:W-:Y:S05]  /*6cf0*/  BSYNC.RECONVERGENT B6 ;  /* 0x0000000000067941 */ /* 0x000fea0003800200 */
.L_x_124:
[-C--:B------:R-:W-:Y:S01]  /*6d00*/  F2FP.F16.E5M2.UNPACK_B R74, R140.reuse ;  /* 0x0000008cff4a723e */ /* 0x080fe200020004ff */
[----:B------:R-:W-:Y:S05]  /*6d10*/  WARPSYNC.ALL ;  /* 0x0000000000007948 */ /* 0x000fea0003800000 */
[----:B------:R-:W-:Y:S01]  /*6d20*/  R2UR UR4, R71 ;  /* 0x00000000470472ca */ /* 0x000fe200000e0000 */
[--C-:B------:R-:W-:Y:S01]  /*6d30*/  HADD2.F32 R72, -RZ, R74.reuse.H0_H0 ;  /* 0x2000004aff487230 */ /* 0x100fe20000004100 */
[----:B------:R-:W-:Y:S01]  /*6d40*/  F2FP.F16.E5M2.UNPACK_B R76, R140.H1 ;  /* 0x0000008cff4c723e */ /* 0x000fe200030004ff */
[----:B------:R-:W-:Y:S01]  /*6d50*/  HADD2.F32 R75, -RZ, R74.H1_H1 ;  /* 0x3000004aff4b7230 */ /* 0x000fe20000004100 */
[-C--:B------:R-:W-:Y:S01]  /*6d60*/  F2FP.F16.E5M2.UNPACK_B R78, R141.reuse ;  /* 0x0000008dff4e723e */ /* 0x080fe200020004ff */
[----:B------:R-:W-:Y:S01]  /*6d70*/  BSSY.RECONVERGENT B0, `(.L_x_126) ;  /* 0x000011d000007945 */ /* 0x000fe20003800200 */
[----:B------:R-:W-:Y:S01]  /*6d80*/  F2FP.F16.E5M2.UNPACK_B R80, R141.H1 ;  /* 0x0000008dff50723e */ /* 0x000fe200030004ff */
[----:B------:R-:W-:Y:S01]  /*6d90*/  HADD2.F32 R74, -RZ, R76.H0_H0 ;  /* 0x2000004cff4a7230 */ /* 0x000fe20000004100 */
[-C--:B------:R-:W-:Y:S01]  /*6da0*/  F2FP.F16.E5M2.UNPACK_B R82, R142.reuse ;  /* 0x0000008eff52723e */ /* 0x080fe200020004ff */
[--C-:B------:R-:W-:Y:S01]  /*6db0*/  HADD2.F32 R77, -RZ, R78.reuse.H0_H0 ;  /* 0x2000004eff4d7230 */ /* 0x100fe20000004100 */
[----:B------:R-:W-:Y:S01]  /*6dc0*/  F2FP.F16.E5M2.UNPACK_B R84, R142.H1 ;  /* 0x0000008eff54723e */ /* 0x000fe200030004ff */
[----:B------:R-:W-:Y:S01]  /*6dd0*/  HADD2.F32 R78, -RZ, R78.H1_H1 ;  /* 0x3000004eff4e7230 */ /* 0x000fe20000004100 */
[-C--:B------:R-:W-:Y:S01]  /*6de0*/  F2FP.F16.E5M2.UNPACK_B R86, R143.reuse ;  /* 0x0000008fff56723e */ /* 0x080fe200020004ff */
[----:B-12---:R-:W3:Y:S01]  /*6df0*/  LDTM.x64 R4, tmem[UR4] ;  /* 0x00000004000479ee */ /* 0x006ee20008340000 */
[----:B------:R-:W-:Y:S01]  /*6e00*/  F2FP.F16.E5M2.UNPACK_B R88, R143.H1 ;  /* 0x0000008fff58723e */ /* 0x000fe200030004ff */
[----:B------:R-:W-:Y:S01]  /*6e10*/  HADD2.F32 R76, -RZ, R76.H1_H1 ;  /* 0x3000004cff4c7230 */ /* 0x000fe20000004100 */
[-C--:B------:R-:W-:Y:S01]  /*6e20*/  F2FP.F16.E5M2.UNPACK_B R90, R144.reuse ;  /* 0x00000090ff5a723e */ /* 0x080fe200020004ff */
[----:B------:R-:W-:Y:S01]  /*6e30*/  HADD2.F32 R79, -RZ, R80.H0_H0 ;  /* 0x20000050ff4f7230 */ /* 0x000fe20000004100 */
[----:B------:R-:W-:Y:S01]  /*6e40*/  F2FP.F16.E5M2.UNPACK_B R92, R144.H1 ;  /* 0x00000090ff5c723e */ /* 0x000fe200030004ff */
[--C-:B------:R-:W-:Y:S01]  /*6e50*/  HADD2.F32 R81, -RZ, R82.reuse.H0_H0 ;  /* 0x20000052ff517230 */ /* 0x100fe20000004100 */
[----:B------:R-:W-:Y:S01]  /*6e60*/  ISETP.NE.AND P6, PT, R172, RZ, PT ;  /* 0x000000ffac00720c */ /* 0x000fe20003fc5270 */
[----:B------:R-:W-:Y:S01]  /*6e70*/  HADD2.F32 R82, -RZ, R82.H1_H1 ;  /* 0x30000052ff527230 */ /* 0x000fe20000004100 */
[----:B------:R-:W-:Y:S01]  /*6e80*/  SHF.L.U32 R196, R164, 0x4, RZ ;  /* 0x00000004a4c47819 */ /* 0x000fe200000006ff */
[--C-:B------:R-:W-:Y:S01]  /*6e90*/  HADD2.F32 R85, -RZ, R86.reuse.H0_H0 ;  /* 0x20000056ff557230 */ /* 0x100fe20000004100 */
[----:B------:R-:W-:Y:S01]  /*6ea0*/  SHF.L.U32 R200, R163, 0x4, RZ ;  /* 0x00000004a3c87819 */ /* 0x000fe200000006ff */
[----:B------:R-:W-:Y:S01]  /*6eb0*/  HADD2.F32 R86, -RZ, R86.H1_H1 ;  /* 0x30000056ff567230 */ /* 0x000fe20000004100 */
[C---:B------:R-:W-:Y:S01]  /*6ec0*/  IADD3 R179, PT, PT, R171.reuse, R196, RZ ;  /* 0x000000c4abb37210 */ /* 0x040fe20007ffe0ff */
[--C-:B------:R-:W-:Y:S01]  /*6ed0*/  HADD2.F32 R89, -RZ, R90.reuse.H0_H0 ;  /* 0x2000005aff597230 */ /* 0x100fe20000004100 */
[----:B------:R-:W-:Y:S01]  /*6ee0*/  IADD3 R185, PT, PT, R171, R200, RZ ;  /* 0x000000c8abb97210 */ /* 0x000fe20007ffe0ff */
[----:B------:R-:W-:Y:S01]  /*6ef0*/  HADD2.F32 R90, -RZ, R90.H1_H1 ;  /* 0x3000005aff5a7230 */ /* 0x000fe20000004100 */
[----:B------:R-:W-:Y:S01]  /*6f00*/  SHF.L.U32 R198, R169, 0x4, RZ ;  /* 0x00000004a9c67819 */ /* 0x000fe200000006ff */
[----:B------:R-:W-:Y:S01]  /*6f10*/  HADD2.F32 R80, -RZ, R80.H1_H1 ;  /* 0x30000050ff507230 */ /* 0x000fe20000004100 */
[----:B------:R-:W-:Y:S01]  /*6f20*/  F2FP.F16.E5M2.UNPACK_B R94, R145 ;  /* 0x00000091ff5e723e */ /* 0x000fe200020004ff */
[--C-:B------:R-:W-:Y:S01]  /*6f30*/  HADD2.F32 R83, -RZ, R84.reuse.H0_H0 ;  /* 0x20000054ff537230 */ /* 0x100fe20000004100 */
[----:B------:R-:W-:Y:S01]  /*6f40*/  IADD3 R184, PT, PT, R198, R179, RZ ;  /* 0x000000b3c6b87210 */ /* 0x000fe20007ffe0ff */
[----:B------:R-:W-:Y:S01]  /*6f50*/  HADD2.F32 R84, -RZ, R84.H1_H1 ;  /* 0x30000054ff547230 */ /* 0x000fe20000004100 */
[----:B------:R-:W-:Y:S01]  /*6f60*/  F2FP.F16.E5M2.UNPACK_B R98, R146 ;  /* 0x00000092ff62723e */ /* 0x000fe200020004ff */
[C---:B---3--:R-:W-:Y:S01]  /*6f70*/  FMUL R0, R70.reuse, R4 ;  /* 0x0000000446007220 */ /* 0x048fe20000400000 */
[C---:B------:R-:W-:Y:S01]  /*6f80*/  FMUL R2, R70.reuse, R5 ;  /* 0x0000000546027220 */ /* 0x040fe20000400000 */
[C---:B------:R-:W-:Y:S01]  /*6f90*/  FMUL R4, R70.reuse, R8 ;  /* 0x0000000846047220 */ /* 0x040fe20000400000 */
[C---:B------:R-:W-:Y:S01]  /*6fa0*/  FMUL R5, R70.reuse, R9 ;  /* 0x0000000946057220 */ /* 0x040fe20000400000 */
[C---:B------:R-:W-:Y:S01]  /*6fb0*/  FFMA R0, R73.reuse, R72, R0 ;  /* 0x0000004849007223 */ /* 0x040fe20000000000 */
[C---:B------:R-:W-:Y:S01]  /*6fc0*/  FFMA R2, R73.reuse, R75, R2 ;  /* 0x0000004b49027223 */ /* 0x040fe20000000002 */
[C---:B------:R-:W-:Y:S01]  /*6fd0*/  FMUL R8, R70.reuse, R12 ;  /* 0x0000000c46087220 */ /* 0x040fe20000400000 */
[C---:B------:R-:W-:Y:S01]  /*6fe0*/  FMUL R9, R70.reuse, R13 ;  /* 0x0000000d46097220 */ /* 0x040fe20000400000 */
[C---:B------:R-:W-:Y:S01]  /*6ff0*/  FMUL R12, R70.reuse, R16 ;  /* 0x00000010460c7220 */ /* 0x040fe20000400000 */
[C---:B------:R-:W-:Y:S01]  /*7000*/  FMUL R13, R70.reuse, R17 ;  /* 0x00000011460d7220 */ /* 0x040fe20000400000 */
[C---:B------:R-:W-:Y:S01]  /*7010*/  FMUL R16, R70.reuse, R20 ;  /* 0x0000001446107220 */ /* 0x040fe20000400000 */
[C---:B------:R-:W-:Y:S01]  /*7020*/  FMUL R17, R70.reuse, R21 ;  /* 0x0000001546117220 */ /* 0x040fe20000400000 */
[--C-:B------:R-:W-:Y:S02]  /*7030*/  HADD2.F32 R93, -RZ, R94.reuse.H0_H0 ;  /* 0x2000005eff5d7230 */ /* 0x100fe40000004100 */
[C---:B------:R-:W-:Y:S01]  /*7040*/  FMUL R20, R70.reuse, R24 ;  /* 0x0000001846147220 */ /* 0x040fe20000400000 */
[----:B------:R-:W-:Y:S02]  /*7050*/  HADD2.F32 R94, -RZ, R94.H1_H1 ;  /* 0x3000005eff5e7230 */ /* 0x000fe40000004100 */
[C---:B------:R-:W-:Y:S01]  /*7060*/  FMUL R21, R70.reuse, R25 ;  /* 0x0000001946157220 */ /* 0x040fe20000400000 */
[--C-:B------:R-:W-:Y:S02]  /*7070*/  HADD2.F32 R97, -RZ, R98.reuse.H0_H0 ;  /* 0x20000062ff617230 */ /* 0x100fe40000004100 */
[C---:B------:R-:W-:Y:S01]  /*7080*/  FMUL R24, R70.reuse, R28 ;  /* 0x0000001c46187220 */ /* 0x040fe20000400000 */
[----:B------:R-:W-:Y:S02]  /*7090*/  HADD2.F32 R98, -RZ, R98.H1_H1 ;  /* 0x30000062ff627230 */ /* 0x000fe40000004100 */
[C---:B------:R-:W-:Y:S01]  /*70a0*/  FMUL R25, R70.reuse, R29 ;  /* 0x0000001d46197220 */ /* 0x040fe20000400000 */
[C---:B------:R-:W-:Y:S01]  /*70b0*/  FMUL R28, R70.reuse, R32 ;  /* 0x00000020461c7220 */ /* 0x040fe20000400000 */
[C---:B------:R-:W-:Y:S01]  /*70c0*/  FMUL R29, R70.reuse, R33 ;  /* 0x00000021461d7220 */ /* 0x040fe20000400000 */
[C---:B------:R-:W-:Y:S01]  /*70d0*/  FMUL R32, R70.reuse, R36 ;  /* 0x0000002446207220 */ /* 0x040fe20000400000 */
[----:B------:R-:W-:Y:S01]  /*70e0*/  F2FP.F16.E5M2.UNPACK_B R96, R145.H1 ;  /* 0x00000091ff60723e */ /* 0x000fe200030004ff */
[C---:B------:R-:W-:Y:S01]  /*70f0*/  FMUL R33, R70.reuse, R37 ;  /* 0x0000002546217220 */ /* 0x040fe20000400000 */
[C---:B------:R-:W-:Y:S01]  /*7100*/  FMUL R36, R70.reuse, R40 ;  /* 0x0000002846247220 */ /* 0x040fe20000400000 */
[----:B------:R-:W-:Y:S01]  /*7110*/  F2FP.F16.E5M2.UNPACK_B R100, R146.H1 ;  /* 0x00000092ff64723e */ /* 0x000fe200030004ff */
[C---:B------:R-:W-:Y:S01]  /*7120*/  FMUL R37, R70.reuse, R41 ;  /* 0x0000002946257220 */ /* 0x040fe20000400000 */
[C---:B------:R-:W-:Y:S01]  /*7130*/  FMUL R40, R70.reuse, R44 ;  /* 0x0000002c46287220 */ /* 0x040fe20000400000 */
[----:B------:R-:W-:Y:S01]  /*7140*/  F2FP.F16.E5M2.UNPACK_B R102, R147 ;  /* 0x00000093ff66723e */ /* 0x000fe200020004ff */
[C---:B------:R-:W-:Y:S01]  /*7150*/  FMUL R41, R70.reuse, R45 ;  /* 0x0000002d46297220 */ /* 0x040fe20000400000 */
[C---:B------:R-:W-:Y:S01]  /*7160*/  FMUL R44, R70.reuse, R48 ;  /* 0x00000030462c7220 */ /* 0x040fe20000400000 */
[----:B------:R-:W-:Y:S01]  /*7170*/  F2FP.F16.E5M2.UNPACK_B R104, R147.H1 ;  /* 0x00000093ff68723e */ /* 0x000fe200030004ff */
[C---:B------:R-:W-:Y:S01]  /*7180*/  FMUL R45, R70.reuse, R49 ;  /* 0x00000031462d7220 */ /* 0x040fe20000400000 */
[--C-:B------:R-:W-:Y:S02]  /*7190*/  HADD2.F32 R101, -RZ, R102.reuse.H0_H0 ;  /* 0x20000066ff657230 */ /* 0x100fe40000004100 */
[C---:B------:R-:W-:Y:S01]  /*71a0*/  FMUL R48, R70.reuse, R52 ;  /* 0x0000003446307220 */ /* 0x040fe20000400000 */
[----:B------:R-:W-:Y:S01]  /*71b0*/  F2FP.F16.E5M2.UNPACK_B R106, R148 ;  /* 0x00000094ff6a723e */ /* 0x000fe200020004ff */
[----:B------:R-:W-:Y:S02]  /*71c0*/  HADD2.F32 R102, -RZ, R102.H1_H1 ;  /* 0x30000066ff667230 */ /* 0x000fe40000004100 */
[C---:B------:R-:W-:Y:S01]  /*71d0*/  FMUL R49, R70.reuse, R53 ;  /* 0x0000003546317220 */ /* 0x040fe20000400000 */
[C---:B------:R-:W-:Y:S01]  /*71e0*/  FMUL R52, R70.reuse, R56 ;  /* 0x0000003846347220 */ /* 0x040fe20000400000 */
[----:B------:R-:W-:Y:S01]  /*71f0*/  F2FP.F16.E5M2.UNPACK_B R108, R148.H1 ;  /* 0x00000094ff6c723e */ /* 0x000fe200030004ff */
[--C-:B------:R-:W-:Y:S02]  /*7200*/  HADD2.F32 R105, -RZ, R106.reuse.H0_H0 ;  /* 0x2000006aff697230 */ /* 0x100fe40000004100 */
[C---:B------:R-:W-:Y:S01]  /*7210*/  FMUL R53, R70.reuse, R57 ;  /* 0x0000003946357220 */ /* 0x040fe20000400000 */
[----:B------:R-:W-:Y:S02]  /*7220*/  HADD2.F32 R106, -RZ, R106.H1_H1 ;  /* 0x3000006aff6a7230 */ /* 0x000fe40000004100 */
        /* <DEDUP_REMOVED lines=11> */
[C---:B------:R-:W-:Y:S01]  /*72e0*/  FFMA R3, R73.reuse, R74, R3 ;  /* 0x0000004a49037223 */ /* 0x040fe20000000003 */
[----:B------:R-:W-:Y:S01]  /*72f0*/  F2FP.F16.E5M2.UNPACK_B R116, R150.H1 ;  /* 0x00000096ff74723e */ /* 0x000fe200030004ff */
[--C-:B------:R-:W-:Y:S02]  /*7300*/  HADD2.F32 R113, -RZ, R114.reuse.H0_H0 ;  /* 0x20000072ff717230 */ /* 0x100fe40000004100 */
[C---:B------:R-:W-:Y:S01]  /*7310*/  FFMA R7, R73.reuse, R76, R7 ;  /* 0x0000004c49077223 */ /* 0x040fe20000000007 */
[C---:B------:R-:W-:Y:S01]  /*7320*/  FFMA R4, R73.reuse, R77, R4 ;  /* 0x0000004d49047223 */ /* 0x040fe20000000004 */
[----:B------:R-:W-:Y:S01]  /*7330*/  F2FP.F16.E5M2.UNPACK_B R118, R151 ;  /* 0x00000097ff76723e */ /* 0x000fe200020004ff */
[----:B------:R-:W-:Y:S01]  /*7340*/  FFMA R5, R73, R78, R5 ;  /* 0x0000004e49057223 */ /* 0x000fe20000000005 */
[----:B------:R-:W-:Y:S01]  /*7350*/  HADD2.F32 R114, -RZ, R114.H1_H1 ;  /* 0x30000072ff727230 */ /* 0x000fe20000004100 */
[----:B------:R-:W-:Y:S01]  /*7360*/  F2FP.SATFINITE.E5M2.F32.PACK_AB_MERGE_C R173, R7, R3, RZ ;  /* 0x0000000307ad723e */ /* 0x000fe200048060ff */
[C---:B------:R-:W-:Y:S01]  /*7370*/  FMUL R6, R70.reuse, R10 ;  /* 0x0000000a46067220 */ /* 0x040fe20000400000 */
[--C-:B------:R-:W-:Y:S02]  /*7380*/  HADD2.F32 R117, -RZ, R118.reuse.H0_H0 ;  /* 0x20000076ff757230 */ /* 0x100fe40000004100 */
[----:B------:R-:W-:Y:S01]  /*7390*/  FMUL R11, R70, R11 ;  /* 0x0000000b460b7220 */ /* 0x000fe20000400000 */
[----:B------:R-:W-:Y:S01]  /*73a0*/  F2FP.SATFINITE.E5M2.F32.PACK_AB_MERGE_C R172, R2, R0, R173 ;  /* 0x0000000002ac723e */ /* 0x000fe200048060ad */
[C---:B------:R-:W-:Y:S01]  /*73b0*/  FFMA R6, R73.reuse, R79, R6 ;  /* 0x0000004f49067223 */ /* 0x040fe20000000006 */
[----:B------:R-:W-:Y:S02]  /*73c0*/  HADD2.F32 R118, -RZ, R118.H1_H1 ;  /* 0x30000076ff767230 */ /* 0x000fe40000004100 */
[C---:B------:R-:W-:Y:S01]  /*73d0*/  FFMA R11, R73.reuse, R80, R11 ;  /* 0x00000050490b7223 */ /* 0x040fe2000000000b */
[C---:B------:R-:W-:Y:S01]  /*73e0*/  FFMA R8, R73.reuse, R81, R8 ;  /* 0x0000005149087223 */ /* 0x040fe20000000008 */
[----:B------:R-:W-:Y:S01]  /*73f0*/  F2FP.F16.E5M2.UNPACK_B R120, R151.H1 ;  /* 0x00000097ff78723e */ /* 0x000fe200030004ff */
[----:B------:R-:W-:Y:S01]  /*7400*/  FFMA R9, R73, R82, R9 ;  /* 0x0000005249097223 */ /* 0x000fe20000000009 */
[C---:B------:R-:W-:Y:S01]  /*7410*/  FMUL R10, R70.reuse, R14 ;  /* 0x0000000e460a7220 */ /* 0x040fe20000400000 */
[----:B------:R-:W-:Y:S01]  /*7420*/  F2FP.F16.E5M2.UNPACK_B R122, R152 ;  /* 0x00000098ff7a723e */ /* 0x000fe200020004ff */
[C---:B------:R-:W-:Y:S01]  /*7430*/  FMUL R15, R70.reuse, R15 ;  /* 0x0000000f460f7220 */ /* 0x040fe20000400000 */
[----:B------:R-:W-:Y:S01]  /*7440*/  HADD2.F32 R87, -RZ, R88.H0_H0 ;  /* 0x20000058ff577230 */ /* 0x000fe20000004100 */
[----:B------:R-:W-:Y:S01]  /*7450*/  F2FP.SATFINITE.E5M2.F32.PACK_AB_MERGE_C R174, R11, R6, RZ ;  /* 0x000000060bae723e */ /* 0x000fe200048060ff */
[C---:B------:R-:W-:Y:S01]  /*7460*/  FFMA R10, R73.reuse, R83, R10 ;  /* 0x00000053490a7223 */ /* 0x040fe2000000000a */
[C---:B------:R-:W-:Y:S01]  /*7470*/  FFMA R15, R73.reuse, R84, R15 ;  /* 0x00000054490f7223 */ /* 0x040fe2000000000f */
[C---:B------:R-:W-:Y:S01]  /*7480*/  FFMA R12, R73.reuse, R85, R12 ;  /* 0x00000055490c7223 */ /* 0x040fe2000000000c */
[----:B------:R-:W-:Y:S01]  /*7490*/  F2FP.F16.E5M2.UNPACK_B R124, R152.H1 ;  /* 0x00000098ff7c723e */ /* 0x000fe200030004ff */
[----:B------:R-:W-:Y:S01]  /*74a0*/  FFMA R13, R73, R86, R13 ;  /* 0x00000056490d7223 */ /* 0x000fe2000000000d */
[----:B------:R-:W-:Y:S01]  /*74b0*/  F2FP.SATFINITE.E5M2.F32.PACK_AB_MERGE_C R173, R5, R4, R174 ;  /* 0x0000000405ad723e */ /* 0x000fe200048060ae */
[--C-:B------:R-:W-:Y:S01]  /*74c0*/  HADD2.F32 R121, -RZ, R122.reuse.H0_H0 ;  /* 0x2000007aff797230 */ /* 0x100fe20000004100 */
[----:B------:R-:W-:Y:S01]  /*74d0*/  F2FP.SATFINITE.E5M2.F32.PACK_AB_MERGE_C R174, R15, R10, RZ ;  /* 0x0000000a0fae723e */ /* 0x000fe200048060ff */
[----:B------:R-:W-:Y:S02]  /*74e0*/  HADD2.F32 R122, -RZ, R122.H1_H1 ;  /* 0x3000007aff7a7230 */ /* 0x000fe40000004100 */
[C---:B------:R-:W-:Y:S01]  /*74f0*/  FMUL R14, R70.reuse, R18 ;  /* 0x00000012460e7220 */ /* 0x040fe20000400000 */
[----:B------:R-:W-:Y:S01]  /*7500*/  HADD2.F32 R88, -RZ, R88.H1_H1 ;  /* 0x30000058ff587230 */ /* 0x000fe20000004100 */
[----:B------:R-:W-:Y:S01]  /*7510*/  F2FP.SATFINITE.E5M2.F32.PACK_AB_MERGE_C R174, R9, R8, R174 ;  /* 0x0000000809ae723e */ /* 0x000fe200048060ae */
[C---:B------:R-:W-:Y:S01]  /*7520*/  FMUL R19, R70.reuse, R19 ;  /* 0x0000001346137220 */ /* 0x040fe20000400000 */
[--C-:B------:R-:W-:Y:S02]  /*7530*/  HADD2.F32 R91, -RZ, R92.reuse.H0_H0 ;  /* 0x2000005cff5b7230 */ /* 0x100fe40000004100 */
[C---:B------:R-:W-:Y:S01]  /*7540*/  FFMA R14, R73.reuse, R87, R14 ;  /* 0x00000057490e7223 */ /* 0x040fe2000000000e */
[----:B------:R-:W-:Y:S02]  /*7550*/  HADD2.F32 R92, -RZ, R92.H1_H1 ;  /* 0x3000005cff5c7230 */ /* 0x000fe40000004100 */
[C---:B------:R-:W-:Y:S01]  /*7560*/  FFMA R19, R73.reuse, R88, R19 ;  /* 0x0000005849137223 */ /* 0x040fe20000000013 */
[C---:B------:R-:W-:Y:S01]  /*7570*/  FFMA R16, R73.reuse, R89, R16 ;  /* 0x0000005949107223 */ /* 0x040fe20000000010 */
        /* <DEDUP_REMOVED lines=17> */
[----:B------:R1:W-:Y:S01]  /*7690*/  STS.128 [R137+UR44+0x4200], R172 ;  /* 0x004200ac89007988 */ /* 0x0003e20008000c2c */
[----:B------:R-:W-:Y:S01]  /*76a0*/  F2FP.SATFINITE.E5M2.F32.PACK_AB_MERGE_C R180, R17, R16, R180 ;  /* 0x0000001011b4723e */ /* 0x000fe200048060b4 */
[C---:B------:R-:W-:Y:S01]  /*76b0*/  FFMA R22, R73.reuse, R95, R22 ;  /* 0x0000005f49167223 */ /* 0x040fe20000000016 */
[C---:B------:R-:W-:Y:S01]  /*76c0*/  FMUL R27, R70.reuse, R27 ;  /* 0x0000001b461b7220 */ /* 0x040fe20000400000 */
[--C-:B------:R-:W-:Y:S02]  /*76d0*/  HADD2.F32 R99, -RZ, R100.reuse.H0_H0 ;  /* 0x20000064ff637230 */ /* 0x100fe40000004100 */
[C---:B------:R-:W-:Y:S01]  /*76e0*/  FMUL R26, R70.reuse, R30 ;  /* 0x0000001e461a7220 */ /* 0x040fe20000400000 */
[----:B------:R-:W-:Y:S02]  /*76f0*/  HADD2.F32 R100, -RZ, R100.H1_H1 ;  /* 0x30000064ff647230 */ /* 0x000fe40000004100 */
[C---:B------:R-:W-:Y:S01]  /*7700*/  FFMA R27, R73.reuse, R96, R27 ;  /* 0x00000060491b7223 */ /* 0x040fe2000000001b */
[C---:B------:R-:W-:Y:S01]  /*7710*/  FFMA R24, R73.reuse, R97, R24 ;  /* 0x0000006149187223 */ /* 0x040fe20000000018 */
[C---:B------:R-:W-:Y:S01]  /*7720*/  FFMA R25, R73.reuse, R98, R25 ;  /* 0x0000006249197223 */ /* 0x040fe20000000019 */
[----:B------:R-:W-:Y:S01]  /*7730*/  F2FP.F16.E5M2.UNPACK_B R130, R154 ;  /* 0x0000009aff82723e */ /* 0x000fe200020004ff */
[----:B------:R-:W-:Y:S01]  /*7740*/  FFMA R26, R73, R99, R26 ;  /* 0x00000063491a7223 */ /* 0x000fe2000000001a */
[----:B------:R-:W-:Y:S01]  /*7750*/  F2FP.SATFINITE.E5M2.F32.PACK_AB_MERGE_C R181, R27, R22, RZ ;  /* 0x000000161bb5723e */ /* 0x000fe200048060ff */
[C---:B------:R-:W-:Y:S01]  /*7760*/  FMUL R31, R70.reuse, R31 ;  /* 0x0000001f461f7220 */ /* 0x040fe20000400000 */
[--C-:B------:R-:W-:Y:S02]  /*7770*/  HADD2.F32 R103, -RZ, R104.reuse.H0_H0 ;  /* 0x20000068ff677230 */ /* 0x100fe40000004100 */
[C---:B------:R-:W-:Y:S01]  /*7780*/  FMUL R30, R70.reuse, R34 ;  /* 0x00000022461e7220 */ /* 0x040fe20000400000 */
[----:B------:R-:W-:Y:S01]  /*7790*/  HADD2.F32 R104, -RZ, R104.H1_H1 ;  /* 0x30000068ff687230 */ /* 0x000fe20000004100 */
[----:B------:R-:W-:Y:S01]  /*77a0*/  F2FP.SATFINITE.E5M2.F32.PACK_AB_MERGE_C R181, R21, R20, R181 ;  /* 0x0000001415b5723e */ /* 0x000fe200048060b5 */
[C---:B------:R-:W-:Y:S01]  /*77b0*/  FFMA R31, R73.reuse, R100, R31 ;  /* 0x00000064491f7223 */ /* 0x040fe2000000001f */
[C---:B------:R-:W-:Y:S01]  /*77c0*/  FFMA R28, R73.reuse, R101, R28 ;  /* 0x00000065491c7223 */ /* 0x040fe2000000001c */
[C---:B------:R-:W-:Y:S01]  /*77d0*/  FFMA R29, R73.reuse, R102, R29 ;  /* 0x00000066491d7223 */ /* 0x040fe2000000001d */
[----:B------:R-:W-:Y:S01]  /*77e0*/  F2FP.F16.E5M2.UNPACK_B R132, R154.H1 ;  /* 0x0000009aff84723e */ /* 0x000fe200030004ff */
[----:B------:R-:W-:Y:S01]  /*77f0*/  FFMA R30, R73, R103, R30 ;  /* 0x00000067491e7223 */ /* 0x000fe2000000001e */
[----:B------:R-:W-:Y:S01]  /*7800*/  F2FP.SATFINITE.E5M2.F32.PACK_AB_MERGE_C R182, R31, R26, RZ ;  /* 0x0000001a1fb6723e */ /* 0x000fe200048060ff */
[----:B------:R-:W-:Y:S02]  /*7810*/  HADD2.F32 R129, -RZ, R130.H0_H0 ;  /* 0x20000082ff817230 */ /* 0x000fe40000004100 */
[C---:B------:R-:W-:Y:S01]  /*7820*/  FMUL R35, R70.reuse, R35 ;  /* 0x0000002346237220 */ /* 0x040fe20000400000 */
[----:B------:R-:W-:Y:S01]  /*7830*/  HADD2.F32 R107, -RZ, R108.H0_H0 ;  /* 0x2000006cff6b7230 */ /* 0x000fe20000004100 */
[----:B------:R-:W-:Y:S01]  /*7840*/  F2FP.SATFINITE.E5M2.F32.PACK_AB_MERGE_C R182, R25, R24, R182 ;  /* 0x0000001819b6723e */ /* 0x000fe200048060b6 */
[----:B------:R-:W-:Y:S02]  /*7850*/  HADD2.F32 R130, -RZ, R130.H1_H1 ;  /* 0x30000082ff827230 */ /* 0x000fe40000004100 */
[C---:B------:R-:W-:Y:S01]  /*7860*/  FFMA R35, R73.reuse, R104, R35 ;  /* 0x0000006849237223 */ /* 0x040fe20000000023 */
[C---:B------:R-:W-:Y:S01]  /*7870*/  FFMA R32, R73.reuse, R105, R32 ;  /* 0x0000006949207223 */ /* 0x040fe20000000020 */
[----:B------:R-:W-:Y:S01]  /*7880*/  FFMA R33, R73, R106, R33 ;  /* 0x0000006a49217223 */ /* 0x000fe20000000021 */
[----:B------:R-:W-:Y:S02]  /*7890*/  HADD2.F32 R108, -RZ, R108.H1_H1 ;  /* 0x3000006cff6c7230 */ /* 0x000fe40000004100 */
        /* <DEDUP_REMOVED lines=16> */
[----:B------:R1:W-:Y:S01]  /*79a0*/  STS.128 [R179+0x4010], R180 ;  /* 0x004010b4b3007388 */ /* 0x0003e20000000c00 */
[----:B------:R-:W-:Y:S01]  /*79b0*/  F2FP.SATFINITE.E5M2.F32.PACK_AB_MERGE_C R188, R33, R32, R188 ;  /* 0x0000002021bc723e */ /* 0x000fe200048060bc */
[C---:B------:R-:W-:Y:S01]  /*79c0*/  FFMA R38, R73.reuse, R111, R38 ;  /* 0x0000006f49267223 */ /* 0x040fe20000000026 */
[C---:B------:R-:W-:Y:S01]  /*79d0*/  FMUL R43, R70.reuse, R43 ;  /* 0x0000002b462b7220 */ /* 0x040fe20000400000 */
[--C-:B------:R-:W-:Y:S02]  /*79e0*/  HADD2.F32 R115, -RZ, R116.reuse.H0_H0 ;  /* 0x20000074ff737230 */ /* 0x100fe40000004100 */
[----:B------:R-:W-:Y:S01]  /*79f0*/  FMUL R42, R70, R46 ;  /* 0x0000002e462a7220 */ /* 0x000fe20000400000 */
[----:B------:R-:W-:Y:S02]  /*7a00*/  HADD2.F32 R116, -RZ, R116.H1_H1 ;  /* 0x30000074ff747230 */ /* 0x000fe40000004100 */
[C---:B------:R-:W-:Y:S01]  /*7a10*/  FFMA R43, R73.reuse, R112, R43 ;  /* 0x00000070492b7223 */ /* 0x040fe2000000002b */
[C---:B------:R-:W-:Y:S01]  /*7a20*/  FFMA R40, R73.reuse, R113, R40 ;  /* 0x0000007149287223 */ /* 0x040fe20000000028 */
[C---:B------:R-:W-:Y:S01]  /*7a30*/  FFMA R41, R73.reuse, R114, R41 ;  /* 0x0000007249297223 */ /* 0x040fe20000000029 */
[----:B------:R-:W-:Y:S01]  /*7a40*/  ISETP.NE.AND P0, PT, R178, RZ, PT ;  /* 0x000000ffb200720c */ /* 0x000fe20003f05270 */
        /* <DEDUP_REMOVED lines=10> */
[C---:B------:R-:W-:Y:S01]  /*7af0*/  FMUL R51, R70.reuse, R51 ;  /* 0x0000003346337220 */ /* 0x040fe20000400000 */
[--C-:B------:R-:W-:Y:S02]  /*7b00*/  HADD2.F32 R123, -RZ, R124.reuse.H0_H0 ;  /* 0x2000007cff7b7230 */ /* 0x100fe40000004100 */
[C---:B------:R-:W-:Y:S01]  /*7b10*/  FFMA R46, R73.reuse, R119, R46 ;  /* 0x00000077492e7223 */ /* 0x040fe2000000002e */
[----:B------:R-:W-:Y:S02]  /*7b20*/  HADD2.F32 R124, -RZ, R124.H1_H1 ;  /* 0x3000007cff7c7230 */ /* 0x000fe40000004100 */
[C---:B------:R-:W-:Y:S01]  /*7b30*/  FMUL R50, R70.reuse, R54 ;  /* 0x0000003646327220 */ /* 0x040fe20000400000 */
[C---:B------:R-:W-:Y:S01]  /*7b40*/  FFMA R51, R73.reuse, R120, R51 ;  /* 0x0000007849337223 */ /* 0x040fe20000000033 */
[C---:B------:R-:W-:Y:S01]  /*7b50*/  FMUL R55, R70.reuse, R55 ;  /* 0x0000003746377220 */ /* 0x040fe20000400000 */
[C---:B------:R-:W-:Y:S01]  /*7b60*/  FFMA R48, R73.reuse, R121, R48 ;  /* 0x0000007949307223 */ /* 0x040fe20000000030 */
[C---:B------:R-:W-:Y:S01]  /*7b70*/  FFMA R49, R73.reuse, R122, R49 ;  /* 0x0000007a49317223 */ /* 0x040fe20000000031 */
        /* <DEDUP_REMOVED lines=20> */
[----:B------:R-:W-:Y:S01]  /*7cc0*/  FFMA R63, R73, R132, R63 ;  /* 0x00000084493f7223 */ /* 0x000fe2000000003f */
[----:B------:R-:W-:Y:S01]  /*7cd0*/  FMUL R67, R70, R67 ;  /* 0x0000004346437220 */ /* 0x000fe20000400000 */
[----:B------:R-:W-:Y:S01]  /*7ce0*/  F2FP.SATFINITE.E5M2.F32.PACK_AB_MERGE_C R190, R47, R42, RZ ;  /* 0x0000002a2fbe723e */ /* 0x000fe200048060ff */
[----:B------:R-:W-:Y:S01]  /*7cf0*/  FFMA R60, R73, R133, R60 ;  /* 0x00000085493c7223 */ /* 0x000fe2000000003c */
[----:B------:R-:W-:Y:S01]  /*7d00*/  F2FP.SATFINITE.E5M2.F32.PACK_AB_MERGE_C R191, R51, R46, RZ ;  /* 0x0000002e33bf723e */ /* 0x000fe200048060ff */
[C---:B------:R-:W-:Y:S01]  /*7d10*/  FFMA R61, R73.reuse, R134, R61 ;  /* 0x00000086493d7223 */ /* 0x040fe2000000003d */
[C---:B------:R-:W-:Y:S01]  /*7d20*/  FFMA R62, R73.reuse, R135, R62 ;  /* 0x00000087493e7223 */ /* 0x040fe2000000003e */
[----:B------:R-:W-:Y:S01]  /*7d30*/  FFMA R67, R73, R136, R67 ;  /* 0x0000008849437223 */ /* 0x000fe20000000043 */
[----:B------:R-:W-:Y:S02]  /*7d40*/  F2FP.SATFINITE.E5M2.F32.PACK_AB_MERGE_C R190, R41, R40, R190 ;  /* 0x0000002829be723e */ /* 0x000fe400048060be */
[----:B------:R-:W-:Y:S02]  /*7d50*/  F2FP.SATFINITE.E5M2.F32.PACK_AB_MERGE_C R191, R45, R44, R191 ;  /* 0x0000002c2dbf723e */ /* 0x000fe400048060bf */
[----:B------:R-:W-:Y:S02]  /*7d60*/  F2FP.SATFINITE.E5M2.F32.PACK_AB_MERGE_C R192, R55, R50, RZ ;  /* 0x0000003237c0723e */ /* 0x000fe400048060ff */
[----:B------:R-:W-:Y:S01]  /*7d70*/  F2FP.SATFINITE.E5M2.F32.PACK_AB_MERGE_C R193, R59, R54, RZ ;  /* 0x000000363bc1723e */ /* 0x000fe200048060ff */
[----:B------:R1:W-:Y:S01]  /*7d80*/  STS.128 [R185+0x4020], R188 ;  /* 0x004020bcb9007388 */ /* 0x0003e20000000c00 */
[----:B------:R-:W-:Y:S02]  /*7d90*/  F2FP.SATFINITE.E5M2.F32.PACK_AB_MERGE_C R194, R63, R58, RZ ;  /* 0x0000003a3fc2723e */ /* 0x000fe400048060ff */
[----:B------:R-:W-:Y:S02]  /*7da0*/  F2FP.SATFINITE.E5M2.F32.PACK_AB_MERGE_C R195, R67, R62, RZ ;  /* 0x0000003e43c3723e */ /* 0x000fe400048060ff */
[----:B------:R-:W-:Y:S02]  /*7db0*/  F2FP.SATFINITE.E5M2.F32.PACK_AB_MERGE_C R192, R49, R48, R192 ;  /* 0x0000003031c0723e */ /* 0x000fe400048060c0 */
[----:B------:R-:W-:Y:S02]  /*7dc0*/  F2FP.SATFINITE.E5M2.F32.PACK_AB_MERGE_C R193, R53, R52, R193 ;  /* 0x0000003435c1723e */ /* 0x000fe400048060c1 */
[----:B------:R-:W-:Y:S02]  /*7dd0*/  F2FP.SATFINITE.E5M2.F32.PACK_AB_MERGE_C R194, R57, R56, R194 ;  /* 0x0000003839c2723e */ /* 0x000fe400048060c2 */
[----:B------:R-:W-:Y:S02]  /*7de0*/  F2FP.SATFINITE.E5M2.F32.PACK_AB_MERGE_C R195, R61, R60, R195 ;  /* 0x0000003c3dc3723e */ /* 0x000fe400048060c3 */
[----:B------:R-:W-:Y:S02]  /*7df0*/  LEA R197, R166, UR44, 0x3 ;  /* 0x0000002ca6c57c11 */ /* 0x000fe4000f8e18ff */
[----:B------:R-:W-:Y:S01]  /*7e00*/  @P6 SHF.L.U32 R202, R165, 0x1f, RZ ;  /* 0x0000001fa5ca6819 */ /* 0x000fe200000006ff */
[----:B------:R1:W-:Y:S01]  /*7e10*/  STS.128 [R184+0x4010], R192 ;  /* 0x004010c0b8007388 */ /* 0x0003e20000000c00 */
[----:B------:R-:W-:Y:S01]  /*7e20*/  @!PT LDS RZ, [RZ] ;  /* 0x00000000fffff984 */ /* 0x000fe20000000800 */
[----:B------:R-:W-:Y:S01]  /*7e30*/  @!PT LDS RZ, [RZ] ;  /* 0x00000000fffff984 */ /* 0x000fe20000000800 */
[----:B------:R-:W-:Y:S01]  /*7e40*/  @!PT LDS RZ, [RZ] ;  /* 0x00000000fffff984 */ /* 0x000fe20000000800 */
[----:B------:R-:W-:Y:S01]  /*7e50*/  @!PT LDS RZ, [RZ] ;  /* 0x00000000fffff984 */ /* 0x000fe20000000800 */
[----:B------:R2:W-:Y:S07]  /*7e60*/  MEMBAR.ALL.CTA ;  /* 0x0000000000007992 */ /* 0x0005ee0000008000 */
[----:B--2---:R-:W2:Y:S02]  /*7e70*/  FENCE.VIEW.ASYNC.S ;  /* 0x00000000000073c6 */ /* 0x004ea40000000000 */
[----:B--2---:R-:W-:Y:S06]  /*7e80*/  BAR.SYNC.DEFER_BLOCKING 0x1, 0x80 ;  /* 0x0042000000007b1d */ /* 0x004fec0000010000 */
[----:B------:R-:W-:Y:S05]  /*7e90*/  @P0 BRA `(.L_x_127) ;  /* 0x0000000000280947 */ /* 0x000fea0003800000 */
[----:B------:R-:W2:Y:S01]  /*7ea0*/  LDCU.64 UR6, c[0x0][0x348] ;  /* 0x00006900ff0677ac */ /* 0x000ea20008000a00 */
[----:B------:R-:W-:Y:S01]  /*7eb0*/  UIADD3 UR4, UPT, UPT, UR44, 0x4200, URZ ;  /* 0x000042002c047890 */ /* 0x000fe2000fffe0ff */
[----:B------:R-:W-:Y:S05]  /*7ec0*/  UMOV UR51, UR36 ;  /* 0x0000002400337c82 */ /* 0x000fea0008000000 */
[----:B------:R-:W-:Y:S04]  /*7ed0*/  MOV R177, UR4 ;  /* 0x0000000400b17c02 */ /* 0x000fe80008000f00 */
[----:B------:R-:W-:Y:S01]  /*7ee0*/  R2UR UR48, R177 ;  /* 0x00000000b13072ca */ /* 0x000fe200000e0000 */
[----:B--2---:R-:W-:Y:S04]  /*7ef0*/  UIADD3 UR4, UP0, UPT, UR6, 0x680, URZ ;  /* 0x0000068006047890 */ /* 0x004fe8000ff1e0ff */
[----:B------:R-:W-:Y:S09]  /*7f00*/  UIADD3.X UR5, UPT, UPT, URZ, UR7, URZ, UP0, !UPT ;  /* 0x00000007ff057290 */ /* 0x000ff200087fe4ff */
[----:B------:R2:W-:Y:S01]  /*7f10*/  UTMASTG.3D [UR48], [UR4] ;  /* 0x00000030040073b5 */ /* 0x0005e20008010000 */
[----:B------:R0:W-:Y:S01]  /*7f20*/  UTMACMDFLUSH ;  /* 0x00000000000079b7 */ /* 0x0001e20000000000 */
[----:B--2---:R-:W-:Y:S04]  /*7f30*/  DEPBAR.LE SB0, 0x1 ;  /* 0x000080400000791a */ /* 0x004fe80000000000 */
.L_x_127:
[----:B------:R-:W-:Y:S05]  /*7f40*/  BSYNC.RECONVERGENT B0 ;  /* 0x0000000000007941 */ /* 0x000fea0003800200 */
.L_x_126:
[----:B------:R-:W-:Y:S06]  /*7f50*/  BAR.SYNC.DEFER_BLOCKING 0x1, 0x80 ;  /* 0x0042000000007b1d */ /* 0x000fec0000010000 */
[----:B------:R-:W2:Y:S01]  /*7f60*/  @P6 SYNCS.PHASECHK.TRANS64.TRYWAIT P0, [R197+URZ+0x100], R202 ;  /* 0x000100cac50065a7 */ /* 0x000ea200080011ff */
[----:B------:R-:W-:Y:S01]  /*7f70*/  BSSY B1, `(.L_x_128) ;  /* 0x0000023000017945 */ /* 0x000fe20003800000 */
[----:B--2---:R-:W-:Y:S03]  /*7f80*/  @P6 SEL R186, RZ, 0x1, !P0 ;  /* 0x00000001ffba6807 */ /* 0x004fe60004000000 */
[----:B------:R-:W-:Y:S05]  /*7f90*/  @!P6 BRA `(.L_x_129) ;  /* 0x000000000080e947 */ /* 0x000fea0003800000 */
[----:B------:R-:W-:Y:S01]  /*7fa0*/  ISETP.NE.AND P1, PT, R187, RZ, PT ;  /* 0x000000ffbb00720c */ /* 0x000fe20003f25270 */
[----:B------:R-:W2:Y:S01]  /*7fb0*/  S2R R0, SR_CgaCtaId ;  /* 0x0000000000007919 */ /* 0x000ea20000008800 */
[----:B------:R-:W-:Y:S01]  /*7fc0*/  ISETP.NE.AND P0, PT, R186, RZ, PT ;  /* 0x000000ffba00720c */ /* 0x000fe20003f05270 */
[----:B------:R-:W-:Y:S10]  /*7fd0*/  BSSY B0, `(.L_x_130) ;  /* 0x0000009000007945 */ /* 0x000ff40003800000 */
[----:B------:R-:W-:Y:S04]  /*7fe0*/  @P1 IMAD R3, R166, 0x2000, R171 ;  /* 0x00002000a6031824 */ /* 0x000fe800078e02ab */
[C---:B------:R-:W-:Y:S01]  /*7ff0*/  @P1 IMAD.IADD R5, R3.reuse, 0x1, R196 ;  /* 0x0000000103051824 */ /* 0x040fe200078e02c4 */
[----:B------:R-:W-:Y:S03]  /*8000*/  @P1 IADD3 R200, PT, PT, R3, R200, RZ ;  /* 0x000000c803c81210 */ /* 0x000fe60007ffe0ff */
[----:B------:R-:W-:Y:S01]  /*8010*/  @P1 IMAD.IADD R198, R198, 0x1, R5 ;  /* 0x00000001c6c61824 */ /* 0x000fe200078e0205 */
[----:B------:R-:W-:Y:S06]  /*8020*/  @P0 BRA `(.L_x_131) ;  /* 0x00000000000c0947 */ /* 0x000fec0003800000 */
[----:B------:R-:W-:Y:S04]  /*8030*/  SHF.L.U32 R2, R165, 0x1f, RZ ;  /* 0x0000001fa5027819 */ /* 0x000fe800000006ff */
[----:B------:R-:W3:Y:S02]  /*8040*/  SYNCS.PHASECHK.TRANS64.TRYWAIT P0, [R197+URZ+0x100], R2 ;  /* 0x00010002c50075a7 */ /* 0x000ee400080011ff */
[----:B---3--:R-:W-:Y:S05]  /*8050*/  @!P0 BRA `(.L_x_132) ;  /* 0x0000002400288947 */ /* 0x008fea0003800000 */
.L_x_131:
[----:B------:R-:W-:Y:S05]  /*8060*/  BSYNC B0 ;  /* 0x0000000000007941 */ /* 0x000fea0003800000 */
.L_x_130:
[----:B------:R-:W-:Y:S01]  /*8070*/  ISETP.NE.AND P0, PT, R187, RZ, PT ;  /* 0x000000ffbb00720c */ /* 0x000fe20003f05270 */
[----:B---3--:R-:W-:Y:S02]  /*8080*/  VIADD R197, R197, 0x110 ;  /* 0x00000110c5c57836 */ /* 0x008fe40000000000 */
[----:B------:R-:W-:Y:S03]  /*8090*/  VIADD R166, R166, 0x1 ;  /* 0x00000001a6a67836 */ /* 0x000fe60000000000 */
[----:B--2---:R-:W-:Y:S07]  /*80a0*/  PRMT R0, R0, 0x654, R197 ;  /* 0x0000065400007816 */ /* 0x004fee00000000c5 */
[----:B------:R2:W3:Y:S04]  /*80b0*/  @P0 LDS.128 R140, [R3] ;  /* 0x00000000038c0984 */ /* 0x0004e80000000c00 */
[----:B------:R2:W4:Y:S04]  /*80c0*/  @P0 LDS.128 R144, [R5+0x10] ;  /* 0x0000100005900984 */ /* 0x0005280000000c00 */
        /* <DEDUP_REMOVED lines=12> */
[----:B--234-:R-:W-:Y:S02]  /*8190*/  LOP3.LUT R165, R165, R0, RZ, 0x3c, !PT ;  /* 0x00000000a5a57212 */ /* 0x01cfe400078e3cff */
.L_x_129:
[----:B------:R-:W-:Y:S05]  /*81a0*/  BSYNC B1 ;  /* 0x0000000000017941 */ /* 0x000fea0003800000 */
.L_x_128:
[----:B------:R-:W-:Y:S05]  /*81b0*/  VIADD R0, R71, 0x40 ;  /* 0x0000004047007836 */ /* 0x000fea0000000000 */
[----:B------:R-:W-:Y:S04]  /*81c0*/  SHF.R.U32.HI R0, RZ, 0x15, R0 ;  /* 0x00000015ff007819 */ /* 0x000fe80000011600 */
[----:B------:R-:W-:Y:S11]  /*81d0*/  LOP3.LUT P0, RZ, R0, 0x3, R159, 0x48, !PT ;  /* 0x0000000300ff7812 */ /* 0x000ff6000780489f */
[----:B------:R-:W-:Y:S02]  /*81e0*/  @!UPT UIADD3 URZ, UPT, UPT, URZ, URZ, URZ ;  /* 0x000000fffffff290 */ /* 0x000fe4000fffe0ff */
        /* <DEDUP_REMOVED lines=8> */
[----:B------:R-:W5:Y:S01]  /*8270*/  LDCU.64 UR4, c[0x4][0x10] ;  /* 0x01000200ff0477ac */ /* 0x000f620008000a00 */
[----:B--2---:R-:W-:Y:S01]  /*8280*/  MOV R5, UR9 ;  /* 0x0000000900057c02 */ /* 0x004fe20008000f00 */
[----:B------:R-:W-:Y:S01]  /*8290*/  IMAD.U32 R4, RZ, RZ, UR8 ;  /* 0x00000008ff047e24 */ /* 0x000fe2000f8e00ff */
[----:B---3--:R-:W-:Y:S01]  /*82a0*/  MOV R7, UR7 ;  /* 0x0000000700077c02 */ /* 0x008fe20008000f00 */
[----:B------:R-:W-:Y:S01]  /*82b0*/  IMAD.U32 R6, RZ, RZ, UR6 ;  /* 0x00000006ff067e24 */ /* 0x000fe2000f8e00ff */
[----:B-----5:R-:W-:Y:S01]  /*82c0*/  MOV R11, UR5 ;  /* 0x00000005000b7c02 */ /* 0x020fe20008000f00 */
[----:B------:R-:W-:Y:S02]  /*82d0*/  IMAD.U32 R10, RZ, RZ, UR4 ;  /* 0x00000004ff0a7e24 */ /* 0x000fe4000f8e00ff */
[----:B------:R-:W-:Y:S07]  /*82e0*/  LEPC R20, `(.L_x_133) ;  /* 0x000000001014794e */ /* 0x000fee0000000000 */
[----:B-1--4-:R-:W-:Y:S05]  /*82f0*/  CALL.ABS.NOINC R2 ;  /* 0x0000000002007343 */ /* 0x012fea0003c00000 */
.L_x_133:
[----:B------:R-:W-:Y:S01]  /*8300*/  ISETP.NE.AND P0, PT, R178, RZ, PT ;  /* 0x000000ffb200720c */ /* 0x000fe20003f05270 */
[----:B------:R-:W-:Y:S05]  /*8310*/  WARPSYNC.ALL ;  /* 0x0000000000007948 */ /* 0x000fea0003800000 */
[----:B------:R-:W-:Y:S01]  /*8320*/  R2UR UR4, R71 ;  /* 0x00000000470472ca */ /* 0x000fe200000e0000 */
[----:B------:R-:W-:Y:S01]  /*8330*/  BSSY.RECONVERGENT B0, `(.L_x_134) ;  /* 0x000011d000007945 */ /* 0x000fe20003800200 */
[----:B------:R-:W-:Y:S02]  /*8340*/  F2FP.F16.E5M2.UNPACK_B R11, R141 ;  /* 0x0000008dff0b723e */ /* 0x000fe400020004ff */
[----:B------:R-:W-:Y:S02]  /*8350*/  F2FP.F16.E5M2.UNPACK_B R10, R142 ;  /* 0x0000008eff0a723e */ /* 0x000fe400020004ff */
[----:B------:R-:W-:Y:S01]  /*8360*/  F2FP.F16.E5M2.UNPACK_B R9, R143 ;  /* 0x0000008fff09723e */ /* 0x000fe200020004ff */
[--C-:B------:R-:W-:Y:S01]  /*8370*/  HADD2.F32 R74, -RZ, R11.reuse.H0_H0 ;  /* 0x2000000bff4a7230 */ /* 0x100fe20000004100 */
[----:B------:R-:W-:Y:S01]  /*8380*/  F2FP.F16.E5M2.UNPACK_B R8, R144 ;  /* 0x00000090ff08723e */ /* 0x000fe200020004ff */
[----:B------:R-:W-:Y:S01]  /*8390*/  HADD2.F32 R76, -RZ, R11.H1_H1 ;  /* 0x3000000bff4c7230 */ /* 0x000fe20000004100 */
[----:B------:R-:W-:Y:S01]  /*83a0*/  F2FP.F16.E5M2.UNPACK_B R7, R145 ;  /* 0x00000091ff07723e */ /* 0x000fe200020004ff */
[--C-:B------:R-:W-:Y:S01]  /*83b0*/  HADD2.F32 R77, -RZ, R10.reuse.H0_H0 ;  /* 0x2000000aff4d7230 */ /* 0x100fe20000004100 */
[----:B------:R-:W-:Y:S01]  /*83c0*/  F2FP.F16.E5M2.UNPACK_B R6, R146 ;  /* 0x00000092ff06723e */ /* 0x000fe200020004ff */
[----:B------:R-:W-:Y:S01]  /*83d0*/  HADD2.F32 R80, -RZ, R10.H1_H1 ;  /* 0x3000000aff507230 */ /* 0x000fe20000004100 */
[----:B------:R-:W-:Y:S01]  /*83e0*/  F2FP.F16.E5M2.UNPACK_B R5, R147 ;  /* 0x00000093ff05723e */ /* 0x000fe200020004ff */
[--C-:B------:R-:W-:Y:S01]  /*83f0*/  HADD2.F32 R81, -RZ, R9.reuse.H0_H0 ;  /* 0x20000009ff517230 */ /* 0x100fe20000004100 */
[----:B-1----:R-:W-:Y:S01]  /*8400*/  F2FP.F16.E5M2.UNPACK_B R4, R148 ;  /* 0x00000094ff04723e */ /* 0x002fe200020004ff */
[----:B------:R-:W-:Y:S01]  /*8410*/  HADD2.F32 R83, -RZ, R9.H1_H1 ;  /* 0x30000009ff537230 */ /* 0x000fe20000004100 */
[-C--:B------:R-:W-:Y:S01]  /*8420*/  F2FP.F16.E5M2.UNPACK_B R2, R140.reuse ;  /* 0x0000008cff02723e */ /* 0x080fe200020004ff */
[--C-:B------:R-:W-:Y:S01]  /*8430*/  HADD2.F32 R86, -RZ, R8.reuse.H0_H0 ;  /* 0x20000008ff567230 */ /* 0x100fe20000004100 */
[----:B------:R-:W-:Y:S01]  /*8440*/  F2FP.F16.E5M2.UNPACK_B R140, R140.H1 ;  /* 0x0000008cff8c723e */ /* 0x000fe200030004ff */
[----:B------:R-:W-:Y:S01]  /*8450*/  HADD2.F32 R87, -RZ, R8.H1_H1 ;  /* 0x30000008ff577230 */ /* 0x000fe20000004100 */
[----:B------:R-:W-:Y:S01]  /*8460*/  F2FP.F16.E5M2.UNPACK_B R141, R141.H1 ;  /* 0x0000008dff8d723e */ /* 0x000fe200030004ff */
[--C-:B------:R-:W-:Y:S01]  /*8470*/  HADD2.F32 R90, -RZ, R7.reuse.H0_H0 ;  /* 0x20000007ff5a7230 */ /* 0x100fe20000004100 */
[----:B------:R-:W-:Y:S01]  /*8480*/  F2FP.F16.E5M2.UNPACK_B R142, R142.H1 ;  /* 0x0000008eff8e723e */ /* 0x000fe200030004ff */
[----:B------:R-:W-:Y:S01]  /*8490*/  HADD2.F32 R91, -RZ, R7.H1_H1 ;  /* 0x30000007ff5b7230 */ /* 0x000fe20000004100 */
[----:B------:R-:W-:Y:S01]  /*84a0*/  F2FP.F16.E5M2.UNPACK_B R143, R143.H1 ;  /* 0x0000008fff8f723e */ /* 0x000fe200030004ff */
[--C-:B------:R-:W-:Y:S01]  /*84b0*/  HADD2.F32 R94, -RZ, R6.reuse.H0_H0 ;  /* 0x20000006ff5e7230 */ /* 0x100fe20000004100 */
[----:B------:R-:W-:Y:S01]  /*84c0*/  IADD3 R161, PT, PT, R161, 0x170, RZ ;  /* 0x00000170a1a17810 */ /* 0x000fe20007ffe0ff */
[----:B------:R-:W-:Y:S01]  /*84d0*/  HADD2.F32 R95, -RZ, R6.H1_H1 ;  /* 0x30000006ff5f7230 */ /* 0x000fe20000004100 */
[----:B------:R-:W-:Y:S01]  /*84e0*/  F2FP.F16.E5M2.UNPACK_B R107, R149 ;  /* 0x00000095ff6b723e */ /* 0x000fe200020004ff */
[--C-:B------:R-:W-:Y:S01]  /*84f0*/  HADD2.F32 R98, -RZ, R5.reuse.H0_H0 ;  /* 0x20000005ff627230 */ /* 0x100fe20000004100 */
[----:B------:R-:W-:Y:S01]  /*8500*/  LOP3.LUT R161, R161, 0xfefffff8, RZ, 0xc0, !PT ;  /* 0xfefffff8a1a17812 */ /* 0x000fe200078ec0ff */
[----:B------:R-:W-:Y:S01]  /*8510*/  HADD2.F32 R99, -RZ, R5.H1_H1 ;  /* 0x30000005ff637230 */ /* 0x000fe20000004100 */
[----:B------:R-:W-:Y:S01]  /*8520*/  F2FP.F16.E5M2.UNPACK_B R111, R150 ;  /* 0x00000096ff6f723e */ /* 0x000fe200020004ff */
[--C-:B------:R-:W-:Y:S01]  /*8530*/  HADD2.F32 R102, -RZ, R4.reuse.H0_H0 ;  /* 0x20000004ff667230 */ /* 0x100fe20000004100 */
[----:B------:R-:W-:Y:S01]  /*8540*/  F2FP.F16.E5M2.UNPACK_B R115, R151 ;  /* 0x00000097ff73723e */ /* 0x000fe200020004ff */
[----:B------:R-:W-:Y:S01]  /*8550*/  HADD2.F32 R103, -RZ, R4.H1_H1 ;  /* 0x30000004ff677230 */ /* 0x000fe20000004100 */
[----:B------:R-:W-:Y:S01]  /*8560*/  F2FP.F16.E5M2.UNPACK_B R119, R152 ;  /* 0x00000098ff77723e */ /* 0x000fe200020004ff */
[----:B------:R-:W1:Y:S01]  /*8570*/  LDTM.x64 R4, tmem[UR4+0x40] ;  /* 0x00004004000479ee */ /* 0x000e620008340000 */
[--C-:B------:R-:W-:Y:S01]  /*8580*/  HADD2.F32 R0, -RZ, R2.reuse.H0_H0 ;  /* 0x20000002ff007230 */ /* 0x100fe20000004100 */
[----:B------:R-:W-:Y:S01]  /*8590*/  NOP ;  /* 0x0000000000007918 */ /* 0x000fe20000000000 */
[----:B-1----:R1:W-:Y:S01]  /*85a0*/  SYNCS.ARRIVE.TRANS64.RED.A1T0 RZ, [R161+URZ], RZ ;  /* 0x000000ffa1ff79a7 */ /* 0x0023e200081004ff */
[----:B------:R-:W-:Y:S01]  /*85b0*/  HADD2.F32 R2, -RZ, R2.H1_H1 ;  /* 0x30000002ff027230 */ /* 0x000fe20000004100 */
[----:B------:R-:W-:Y:S01]  /*85c0*/  F2FP.F16.E5M2.UNPACK_B R123, R153 ;  /* 0x00000099ff7b723e */ /* 0x000fe200020004ff */
[----:B------:R-:W-:Y:S01]  /*85d0*/  HADD2.F32 R78, -RZ, R141.H1_H1 ;  /* 0x3000008dff4e7230 */ /* 0x000fe20000004100 */
[----:B------:R-:W-:Y:S01]  /*85e0*/  F2FP.F16.E5M2.UNPACK_B R127, R154 ;  /* 0x0000009aff7f723e */ /* 0x000fe200020004ff */
[--C-:B------:R-:W-:Y:S01]  /*85f0*/  HADD2.F32 R106, -RZ, R107.reuse.H0_H0 ;  /* 0x2000006bff6a7230 */ /* 0x100fe20000004100 */
[----:B------:R-:W-:Y:S01]  /*8600*/  F2FP.F16.E5M2.UNPACK_B R130, R155 ;  /* 0x0000009bff82723e */ /* 0x000fe200020004ff */
[----:B------:R-:W-:Y:S01]  /*8610*/  HADD2.F32 R107, -RZ, R107.H1_H1 ;  /* 0x3000006bff6b7230 */ /* 0x000fe20000004100 */
[----:B------:R-:W-:Y:S01]  /*8620*/  F2FP.F16.E5M2.UNPACK_B R144, R144.H1 ;  /* 0x00000090ff90723e */ /* 0x000fe200030004ff */
        /* <DEDUP_REMOVED lines=12> */
[C---:B------:R-:W-:Y:S01]  /*86f0*/  FMUL R4, R70.reuse, R4 ;  /* 0x0000000446047220 */ /* 0x040fe20000400000 */
[C---:B------:R-:W-:Y:S01]  /*8700*/  FMUL R5, R70.reuse, R5 ;  /* 0x0000000546057220 */ /* 0x040fe20000400000 */
[--C-:B------:R-:W-:Y:S02]  /*8710*/  HADD2.F32 R3, -RZ, R140.reuse.H0_H0 ;  /* 0x2000008cff037230 */ /* 0x100fe40000004100 */
        /* <DEDUP_REMOVED lines=9> */
[----:B------:R-:W-:Y:S02]  /*87b0*/  HADD2.F32 R122, -RZ, R123.H0_H0 ;  /* 0x2000007bff7a7230 */ /* 0x000fe40000004100 */
[C---:B------:R-:W-:Y:S01]  /*87c0*/  FMUL R6, R70.reuse, R6 ;  /* 0x0000000646067220 */ /* 0x040fe20000400000 */
[----:B------:R-:W-:Y:S02]  /*87d0*/  HADD2.F32 R72, -RZ, R140.H1_H1 ;  /* 0x3000008cff487230 */ /* 0x000fe40000004100 */
[C---:B------:R-:W-:Y:S01]  /*87e0*/  FMUL R7, R70.reuse, R7 ;  /* 0x0000000746077220 */ /* 0x040fe20000400000 */
[----:B------:R-:W-:Y:S02]  /*87f0*/  HADD2.F32 R75, -RZ, R141.H0_H0 ;  /* 0x2000008dff4b7230 */ /* 0x000fe40000004100 */
[C---:B------:R-:W-:Y:S01]  /*8800*/  FFMA R6, R73.reuse, R3, R6 ;  /* 0x0000000349067223 */ /* 0x040fe20000000006 */
[----:B------:R-:W-:Y:S02]  /*8810*/  HADD2.F32 R123, -RZ, R123.H1_H1 ;  /* 0x3000007bff7b7230 */ /* 0x000fe40000004100 */
[C---:B------:R-:W-:Y:S01]  /*8820*/  FFMA R7, R73.reuse, R72, R7 ;  /* 0x0000004849077223 */ /* 0x040fe20000000007 */
[C---:B------:R-:W-:Y:S01]  /*8830*/  FFMA R8, R73.reuse, R74, R8 ;  /* 0x0000004a49087223 */ /* 0x040fe20000000008 */
[----:B------:R-:W-:Y:S01]  /*8840*/  FFMA R9, R73, R76, R9 ;  /* 0x0000004c49097223 */ /* 0x000fe20000000009 */
[--C-:B------:R-:W-:Y:S02]  /*8850*/  HADD2.F32 R126, -RZ, R127.reuse.H0_H0 ;  /* 0x2000007fff7e7230 */ /* 0x100fe40000004100 */
[C---:B------:R-:W-:Y:S01]  /*8860*/  FMUL R10, R70.reuse, R10 ;  /* 0x0000000a460a7220 */ /* 0x040fe20000400000 */
[----:B------:R-:W-:Y:S01]  /*8870*/  F2FP.SATFINITE.E5M2.F32.PACK_AB_MERGE_C R76, R7, R6, RZ ;  /* 0x00000006074c723e */ /* 0x000fe200048060ff */
[C---:B------:R-:W-:Y:S01]  /*8880*/  FMUL R7, R70.reuse, R20 ;  /* 0x0000001446077220 */ /* 0x040fe20000400000 */
[----:B------:R-:W-:Y:S02]  /*8890*/  HADD2.F32 R127, -RZ, R127.H1_H1 ;  /* 0x3000007fff7f7230 */ /* 0x000fe40000004100 */
[C---:B------:R-:W-:Y:S01]  /*88a0*/  FFMA R10, R73.reuse, R75, R10 ;  /* 0x0000004b490a7223 */ /* 0x040fe2000000000a */
[----:B------:R-:W-:Y:S02]  /*88b0*/  HADD2.F32 R72, -RZ, R130.H0_H0 ;  /* 0x20000082ff487230 */ /* 0x000fe40000004100 */
[C---:B------:R-:W-:Y:S01]  /*88c0*/  FMUL R11, R70.reuse, R11 ;  /* 0x0000000b460b7220 */ /* 0x040fe20000400000 */
[--C-:B------:R-:W-:Y:S02]  /*88d0*/  HADD2.F32 R79, -RZ, R142.reuse.H0_H0 ;  /* 0x2000008eff4f7230 */ /* 0x100fe40000004100 */
[C---:B------:R-:W-:Y:S01]  /*88e0*/  FMUL R14, R70.reuse, R14 ;  /* 0x0000000e460e7220 */ /* 0x040fe20000400000 */
[----:B------:R-:W-:Y:S02]  /*88f0*/  HADD2.F32 R82, -RZ, R142.H1_H1 ;  /* 0x3000008eff527230 */ /* 0x000fe40000004100 */
[C---:B------:R-:W-:Y:S01]  /*8900*/  FFMA R11, R73.reuse, R78, R11 ;  /* 0x0000004e490b7223 */ /* 0x040fe2000000000b */
[C---:B------:R-:W-:Y:S01]  /*8910*/  FFMA R12, R73.reuse, R77, R12 ;  /* 0x0000004d490c7223 */ /* 0x040fe2000000000c */
[C---:B------:R-:W-:Y:S01]  /*8920*/  FFMA R13, R73.reuse, R80, R13 ;  /* 0x00000050490d7223 */ /* 0x040fe2000000000d */
[----:B------:R-:W-:Y:S01]  /*8930*/  FFMA R14, R73, R79, R14 ;  /* 0x0000004f490e7223 */ /* 0x000fe2000000000e */
[----:B------:R-:W-:Y:S01]  /*8940*/  HADD2.F32 R75, -RZ, R130.H1_H1 ;  /* 0x30000082ff4b7230 */ /* 0x000fe20000004100 */
[----:B------:R-:W-:Y:S01]  /*8950*/  F2FP.SATFINITE.E5M2.F32.PACK_AB_MERGE_C R78, R11, R10, RZ ;  /* 0x0000000a0b4e723e */ /* 0x000fe200048060ff */
[C---:B------:R-:W-:Y:S01]  /*8960*/  FMUL R10, R70.reuse, R21 ;  /* 0x00000015460a7220 */ /* 0x040fe20000400000 */
[C---:B------:R-:W-:Y:S01]  /*8970*/  FMUL R21, R70.reuse, R28 ;  /* 0x0000001c46157220 */ /* 0x040fe20000400000 */
        /* <DEDUP_REMOVED lines=8> */
[C---:B------:R-:W-:Y:S01]  /*8a00*/  FMUL R18, R70.reuse, R25 ;  /* 0x0000001946127220 */ /* 0x040fe20000400000 */
[----:B------:R-:W-:Y:S01]  /*8a10*/  F2FP.SATFINITE.E5M2.F32.PACK_AB_MERGE_C R14, R15, R14, RZ ;  /* 0x0000000e0f0e723e */ /* 0x000fe200048060ff */
        /* <DEDUP_REMOVED lines=8> */
[C---:B------:R-:W-:Y:S01]  /*8aa0*/  FFMA R11, R73.reuse, R88, R11 ;  /* 0x00000058490b7223 */ /* 0x040fe2000000000b */
[----:B------:R-:W-:Y:S01]  /*8ab0*/  FMUL R22, R70, R29 ;  /* 0x0000001d46167220 */ /* 0x000fe20000400000 */
        /* <DEDUP_REMOVED lines=13> */
[----:B------:R-:W-:Y:S01]  /*8b90*/  FMUL R20, R70, R27 ;  /* 0x0000001b46147220 */ /* 0x000fe20000400000 */
[--C-:B------:R-:W-:Y:S01]  /*8ba0*/  HADD2.F32 R96, -RZ, R146.reuse.H0_H0 ;  /* 0x20000092ff607230 */ /* 0x100fe20000004100 */
[----:B------:R-:W-:Y:S01]  /*8bb0*/  F2FP.SATFINITE.E5M2.F32.PACK_AB_MERGE_C R16, R10, R7, R16 ;  /* 0x000000070a10723e */ /* 0x000fe20004806010 */
[----:B------:R-:W-:Y:S02]  /*8bc0*/  HADD2.F32 R97, -RZ, R146.H1_H1 ;  /* 0x30000092ff617230 */ /* 0x000fe40000004100 */
[C---:B------:R-:W-:Y:S01]  /*8bd0*/  FFMA R20, R73.reuse, R93, R20 ;  /* 0x0000005d49147223 */ /* 0x040fe20000000014 */
[C---:B------:R-:W-:Y:S01]  /*8be0*/  FFMA R21, R73.reuse, R94, R21 ;  /* 0x0000005e49157223 */ /* 0x040fe20000000015 */
[C---:B------:R-:W-:Y:S01]  /*8bf0*/  FFMA R22, R73.reuse, R95, R22 ;  /* 0x0000005f49167223 */ /* 0x040fe20000000016 */
[C---:B------:R-:W-:Y:S01]  /*8c00*/  FMUL R23, R70.reuse, R30 ;  /* 0x0000001e46177220 */ /* 0x040fe20000400000 */
[----:B------:R-:W-:Y:S01]  /*8c10*/  FMUL R30, R70, R37 ;  /* 0x00000025461e7220 */ /* 0x000fe20000400000 */
[----:B------:R-:W-:Y:S01]  /*8c20*/  F2FP.SATFINITE.E5M2.F32.PACK_AB_MERGE_C R19, R20, R19, RZ ;  /* 0x000000131413723e */ /* 0x000fe200048060ff */
[C---:B------:R-:W-:Y:S01]  /*8c30*/  FMUL R37, R70.reuse, R44 ;  /* 0x0000002c46257220 */ /* 0x040fe20000400000 */
[C---:B------:R-:W-:Y:S01]  /*8c40*/  FFMA R23, R73.reuse, R96, R23 ;  /* 0x0000006049177223 */ /* 0x040fe20000000017 */
        /* <DEDUP_REMOVED lines=20> */
[----:B------:R-:W-:Y:S01]  /*8d90*/  F2FP.F16.E5M2.UNPACK_B R151, R151.H1 ;  /* 0x00000097ff97723e */ /* 0x000fe200030004ff */
[----:B------:R-:W-:Y:S01]  /*8da0*/  FMUL R38, R70, R45 ;  /* 0x0000002d46267220 */ /* 0x000fe20000400000 */
[----:B------:R-:W-:Y:S01]  /*8db0*/  F2FP.SATFINITE.E5M2.F32.PACK_AB_MERGE_C R19, R28, R27, RZ ;  /* 0x0000001b1c13723e */ /* 0x000fe200048060ff */
[----:B------:R-:W-:Y:S01]  /*8dc0*/  FFMA R31, R73, R104, R31 ;  /* 0x00000068491f7223 */ /* 0x000fe2000000001f */
[C---:B------:R-:W-:Y:S01]  /*8dd0*/  FMUL R45, R70.reuse, R52 ;  /* 0x00000034462d7220 */ /* 0x040fe20000400000 */
[C---:B------:R-:W-:Y:S01]  /*8de0*/  FMUL R52, R70.reuse, R59 ;  /* 0x0000003b46347220 */ /* 0x040fe20000400000 */
[----:B------:R-:W-:Y:S01]  /*8df0*/  F2FP.F16.E5M2.UNPACK_B R152, R152.H1 ;  /* 0x00000098ff98723e */ /* 0x000fe200030004ff */
[C---:B------:R-:W-:Y:S01]  /*8e00*/  FMUL R59, R70.reuse, R66 ;  /* 0x00000042463b7220 */ /* 0x040fe20000400000 */
[----:B------:R-:W-:Y:S01]  /*8e10*/  F2FP.SATFINITE.E5M2.F32.PACK_AB_MERGE_C R66, R13, R12, R14 ;  /* 0x0000000c0d42723e */ /* 0x000fe2000480600e */
        /* <DEDUP_REMOVED lines=11> */
[C---:B------:R-:W-:Y:S01]  /*8ed0*/  FFMA R35, R73.reuse, R108, R35 ;  /* 0x0000006c49237223 */ /* 0x040fe20000000023 */
[C---:B------:R-:W-:Y:S01]  /*8ee0*/  FMUL R36, R70.reuse, R43 ;  /* 0x0000002b46247220 */ /* 0x040fe20000400000 */
[--C-:B------:R-:W-:Y:S02]  /*8ef0*/  HADD2.F32 R112, -RZ, R150.reuse.H0_H0 ;  /* 0x20000096ff707230 */ /* 0x100fe40000004100 */
[C---:B------:R-:W-:Y:S01]  /*8f00*/  FMUL R39, R70.reuse, R46 ;  /* 0x0000002e46277220 */ /* 0x040fe20000400000 */
[----:B------:R-:W-:Y:S02]  /*8f10*/  HADD2.F32 R113, -RZ, R150.H1_H1 ;  /* 0x30000096ff717230 */ /* 0x000fe40000004100 */
        /* <DEDUP_REMOVED lines=12> */
[C---:B------:R-:W-:Y:S01]  /*8fe0*/  FMUL R46, R70.reuse, R53 ;  /* 0x00000035462e7220 */ /* 0x040fe20000400000 */
[--C-:B------:R-:W-:Y:S02]  /*8ff0*/  HADD2.F32 R120, -RZ, R152.reuse.H0_H0 ;  /* 0x20000098ff787230 */ /* 0x100fe40000004100 */
[C---:B------:R-:W-:Y:S01]  /*9000*/  FMUL R50, R70.reuse, R57 ;  /* 0x0000003946327220 */ /* 0x040fe20000400000 */
[C---:B------:R-:W-:Y:S01]  /*9010*/  FMUL R51, R70.reuse, R58 ;  /* 0x0000003a46337220 */ /* 0x040fe20000400000 */
[C---:B------:R-:W-:Y:S01]  /*9020*/  FMUL R53, R70.reuse, R60 ;  /* 0x0000003c46357220 */ /* 0x040fe20000400000 */
[C---:B------:R-:W-:Y:S01]  /*9030*/  FFMA R43, R73.reuse, R116, R43 ;  /* 0x00000074492b7223 */ /* 0x040fe2000000002b */
[----:B------:R-:W-:Y:S02]  /*9040*/  HADD2.F32 R121, -RZ, R152.H1_H1 ;  /* 0x30000098ff797230 */ /* 0x000fe40000004100 */
[C---:B------:R-:W-:Y:S01]  /*9050*/  FMUL R47, R70.reuse, R54 ;  /* 0x00000036462f7220 */ /* 0x040fe20000400000 */
[C---:B------:R-:W-:Y:S01]  /*9060*/  FMUL R57, R70.reuse, R64 ;  /* 0x0000004046397220 */ /* 0x040fe20000400000 */
[C---:B------:R-:W-:Y:S01]  /*9070*/  FMUL R58, R70.reuse, R65 ;  /* 0x00000041463a7220 */ /* 0x040fe20000400000 */
[C---:B------:R-:W-:Y:S01]  /*9080*/  FMUL R60, R70.reuse, R67 ;  /* 0x00000043463c7220 */ /* 0x040fe20000400000 */
[----:B------:R-:W-:Y:S01]  /*9090*/  FFMA R44, R73, R117, R44 ;  /* 0x00000075492c7223 */ /* 0x000fe2000000002c */
[C---:B------:R-:W-:Y:S01]  /*90a0*/  FMUL R48, R70.reuse, R55 ;  /* 0x0000003746307220 */ /* 0x040fe20000400000 */
[----:B------:R-:W-:Y:S01]  /*90b0*/  F2FP.SATFINITE.E5M2.F32.PACK_AB_MERGE_C R64, R5, R4, R76 ;  /* 0x000000040540723e */ /* 0x000fe2000480604c */
[----:B------:R-:W-:Y:S01]  /*90c0*/  FFMA R45, R73, R118, R45 ;  /* 0x00000076492d7223 */ /* 0x000fe2000000002d */
[----:B------:R-:W-:Y:S01]  /*90d0*/  F2FP.SATFINITE.E5M2.F32.PACK_AB_MERGE_C R65, R9, R8, R78 ;  /* 0x000000080941723e */ /* 0x000fe2000480604e */
[----:B------:R-:W-:Y:S01]  /*90e0*/  FMUL R49, R70, R56 ;  /* 0x0000003846317220 */ /* 0x000fe20000400000 */
[----:B------:R-:W-:Y:S01]  /*90f0*/  F2FP.SATFINITE.E5M2.F32.PACK_AB_MERGE_C R67, R2, R0, R3 ;  /* 0x000000000243723e */ /* 0x000fe20004806003 */
[C---:B------:R-:W-:Y:S01]  /*9100*/  FFMA R46, R73.reuse, R119, R46 ;  /* 0x00000077492e7223 */ /* 0x040fe2000000002e */
[----:B------:R-:W-:Y:S01]  /*9110*/  F2FP.F16.E5M2.UNPACK_B R154, R154.H1 ;  /* 0x0000009aff9a723e */ /* 0x000fe200030004ff */
[--C-:B------:R-:W-:Y:S02]  /*9120*/  HADD2.F32 R124, -RZ, R153.reuse.H0_H0 ;  /* 0x20000099ff7c7230 */ /* 0x100fe40000004100 */
[C---:B------:R-:W-:Y:S01]  /*9130*/  FFMA R47, R73.reuse, R120, R47 ;  /* 0x00000078492f7223 */ /* 0x040fe2000000002f */
[----:B------:R1:W-:Y:S01]  /*9140*/  STS.128 [R137+UR44+0x6200], R64 ;  /* 0x0062004089007988 */ /* 0x0003e20008000c2c */
[----:B------:R-:W-:Y:S02]  /*9150*/  HADD2.F32 R125, -RZ, R153.H1_H1 ;  /* 0x30000099ff7d7230 */ /* 0x000fe40000004100 */
[C---:B------:R-:W-:Y:S01]  /*9160*/  FFMA R48, R73.reuse, R121, R48 ;  /* 0x0000007949307223 */ /* 0x040fe20000000030 */
[C---:B------:R-:W-:Y:S01]  /*9170*/  FFMA R49, R73.reuse, R122, R49 ;  /* 0x0000007a49317223 */ /* 0x040fe20000000031 */
[----:B------:R-:W-:Y:S01]  /*9180*/  F2FP.F16.E5M2.UNPACK_B R155, R155.H1 ;  /* 0x0000009bff9b723e */ /* 0x000fe200030004ff */
[C---:B------:R-:W-:Y:S01]  /*9190*/  FFMA R50, R73.reuse, R123, R50 ;  /* 0x0000007b49327223 */ /* 0x040fe20000000032 */
[----:B------:R-:W-:Y:S01]  /*91a0*/  FMUL R54, R70, R61 ;  /* 0x0000003d46367220 */ /* 0x000fe20000400000 */
[--C-:B------:R-:W-:Y:S01]  /*91b0*/  HADD2.F32 R128, -RZ, R154.reuse.H0_H0 ;  /* 0x2000009aff807230 */ /* 0x100fe20000004100 */
[----:B------:R1:W-:Y:S01]  /*91c0*/  STS.128 [R179+0x6010], R16 ;  /* 0x00601010b3007388 */ /* 0x0003e20000000c00 */
[----:B------:R-:W-:Y:S01]  /*91d0*/  F2FP.SATFINITE.E5M2.F32.PACK_AB_MERGE_C R35, R36, R35, RZ ;  /* 0x000000232423723e */ /* 0x000fe200048060ff */
[C---:B------:R-:W-:Y:S01]  /*91e0*/  FFMA R51, R73.reuse, R124, R51 ;  /* 0x0000007c49337223 */ /* 0x040fe20000000033 */
[----:B------:R-:W-:Y:S01]  /*91f0*/  F2FP.SATFINITE.E5M2.F32.PACK_AB_MERGE_C R39, R40, R39, RZ ;  /* 0x000000272827723e */ /* 0x000fe200048060ff */
[----:B------:R-:W-:Y:S02]  /*9200*/  HADD2.F32 R129, -RZ, R154.H1_H1 ;  /* 0x3000009aff817230 */ /* 0x000fe40000004100 */
[C---:B------:R-:W-:Y:S01]  /*9210*/  FMUL R55, R70.reuse, R62 ;  /* 0x0000003e46377220 */ /* 0x040fe20000400000 */
[C---:B------:R-:W-:Y:S01]  /*9220*/  FFMA R52, R73.reuse, R125, R52 ;  /* 0x0000007d49347223 */ /* 0x040fe20000000034 */
[----:B------:R-:W-:Y:S01]  /*9230*/  FMUL R56, R70, R63 ;  /* 0x0000003f46387220 */ /* 0x000fe20000400000 */
[C---:B------:R-:W-:Y:S01]  /*9240*/  FFMA R53, R73.reuse, R126, R53 ;  /* 0x0000007e49357223 */ /* 0x040fe20000000035 */
[C---:B------:R-:W-:Y:S01]  /*9250*/  FFMA R54, R73.reuse, R127, R54 ;  /* 0x0000007f49367223 */ /* 0x040fe20000000036 */
[--C-:B------:R-:W-:Y:S02]  /*9260*/  HADD2.F32 R74, -RZ, R155.reuse.H0_H0 ;  /* 0x2000009bff4a7230 */ /* 0x100fe40000004100 */
[C---:B------:R-:W-:Y:S01]  /*9270*/  FFMA R55, R73.reuse, R128, R55 ;  /* 0x0000008049377223 */ /* 0x040fe20000000037 */
[----:B------:R-:W-:Y:S02]  /*9280*/  HADD2.F32 R131, -RZ, R155.H1_H1 ;  /* 0x3000009bff837230 */ /* 0x000fe40000004100 */
[C---:B------:R-:W-:Y:S01]  /*9290*/  FFMA R56, R73.reuse, R129, R56 ;  /* 0x0000008149387223 */ /* 0x040fe20000000038 */
[----:B------:R-:W-:Y:S01]  /*92a0*/  F2FP.SATFINITE.E5M2.F32.PACK_AB_MERGE_C R43, R44, R43, RZ ;  /* 0x0000002b2c2b723e */ /* 0x000fe200048060ff */
[C---:B------:R-:W-:Y:S01]  /*92b0*/  FFMA R57, R73.reuse, R72, R57 ;  /* 0x0000004849397223 */ /* 0x040fe20000000039 */
[C---:B------:R-:W-:Y:S01]  /*92c0*/  FFMA R58, R73.reuse, R75, R58 ;  /* 0x0000004b493a7223 */ /* 0x040fe2000000003a */
[C---:B------:R-:W-:Y:S01]  /*92d0*/  FFMA R59, R73.reuse, R74, R59 ;  /* 0x0000004a493b7223 */ /* 0x040fe2000000003b */
[----:B------:R-:W-:Y:S01]  /*92e0*/  F2FP.SATFINITE.E5M2.F32.PACK_AB_MERGE_C R33, R34, R33, R35 ;  /* 0x000000212221723e */ /* 0x000fe20004806023 */
[----:B------:R-:W-:Y:S01]  /*92f0*/  FFMA R60, R73, R131, R60 ;  /* 0x00000083493c7223 */ /* 0x000fe2000000003c */
[----:B------:R-:W-:Y:S02]  /*9300*/  F2FP.SATFINITE.E5M2.F32.PACK_AB_MERGE_C R32, R30, R29, R32 ;  /* 0x0000001d1e20723e */ /* 0x000fe40004806020 */
        /* <DEDUP_REMOVED lines=11> */
[----:B------:R-:W-:Y:S03]  /*93c0*/  IADD3 R68, PT, PT, R68, 0x1, RZ ;  /* 0x0000000144447810 */ /* 0x000fe60007ffe0ff */
        /* <DEDUP_REMOVED lines=10> */
[----:B------:R-:W-:Y:S02]  /*9470*/  UIADD3 UR9, UPT, UPT, UR49, 0x40, URZ ;  /* 0x0000004031097890 */ /* 0x000fe4000fffe0ff */
[----:B------:R-:W-:Y:S01]  /*9480*/  UIADD3 UR8, UPT, UPT, UR44, 0x6200, URZ ;  /* 0x000062002c087890 */ /* 0x000fe2000fffe0ff */
[----:B------:R-:W-:Y:S01]  /*9490*/  UMOV UR10, UR50 ;  /* 0x00000032000a7c82 */ /* 0x000fe20008000000 */
[----:B------:R-:W-:Y:S01]  /*94a0*/  UMOV UR11, UR36 ;  /* 0x00000024000b7c82 */ /* 0x000fe20008000000 */
[----:B--2---:R-:W-:Y:S04]  /*94b0*/  UIADD3 UR4, UP0, UPT, UR6, 0x680, URZ ;  /* 0x0000068006047890 */ /* 0x004fe8000ff1e0ff */
[----:B------:R-:W-:Y:S09]  /*94c0*/  UIADD3.X UR5, UPT, UPT, URZ, UR7, URZ, UP0, !UPT ;  /* 0x00000007ff057290 */ /* 0x000ff200087fe4ff */
[----:B------:R2:W-:Y:S01]  /*94d0*/  UTMASTG.3D [UR8], [UR4] ;  /* 0x00000008040073b5 */ /* 0x0005e20008010000 */
[----:B------:R0:W-:Y:S01]  /*94e0*/  UTMACMDFLUSH ;  /* 0x00000000000079b7 */ /* 0x0001e20000000000 */
[----:B--2---:R-:W-:Y:S04]  /*94f0*/  DEPBAR.LE SB0, 0x1 ;  /* 0x000080400000791a */ /* 0x004fe80000000000 */
.L_x_135:
[----:B------:R-:W-:Y:S05]  /*9500*/  BSYNC.RECONVERGENT B0 ;  /* 0x0000000000007941 */ /* 0x000fea0003800200 */
.L_x_134:
[----:B------:R-:W-:Y:S01]  /*9510*/  BAR.SYNC.DEFER_BLOCKING 0x1, 0x80 ;  /* 0x0042000000007b1d */ /* 0x000fe20000010000 */
[----:B------:R-:W-:Y:S01]  /*9520*/  ISETP.NE.AND P0, PT, R162, 0x2, PT ;  /* 0x00000002a200780c */ /* 0x000fe20003f05270 */
[----:B------:R-:W-:Y:S01]  /*9530*/  UISETP.NE.AND UP0, UPT, UR45, URZ, UPT ;  /* 0x000000ff2d00728c */ /* 0x000fe2000bf05270 */
[----:B------:R-:W-:Y:S01]  /*9540*/  ISETP.NE.AND P1, PT, R68, 0x4, PT ;  /* 0x000000044400780c */ /* 0x000fe20003f25270 */
[----:B------:R-:W-:Y:S01]  /*9550*/  UIADD3 UR20, UPT, UPT, UR37, UR59, URZ ;  /* 0x0000003b25147290 */ /* 0x000fe2000fffe0ff */
[----:B------:R-:W-:Y:S01]  /*9560*/  SEL R0, RZ, 0x1, P0 ;  /* 0x00000001ff007807 */ /* 0x000fe20000000000 */
[----:B------:R-:W-:Y:S01]  /*9570*/  UIADD3 UR16, UPT, UPT, UR38, UR62, URZ ;  /* 0x0000003e26107290 */ /* 0x000fe2000fffe0ff */
[----:B------:R-:W-:Y:S02]  /*9580*/  SEL R3, RZ, 0x1, P1 ;  /* 0x00000001ff037807 */ /* 0x000fe40000800000 */
[----:B------:R-:W-:Y:S02]  /*9590*/  LOP3.LUT R167, R167, R0, RZ, 0x3c, !PT ;  /* 0x00000000a7a77212 */ /* 0x000fe400078e3cff */
[----:B------:R-:W-:Y:S02]  /*95a0*/  LOP3.LUT R168, R168, R3, RZ, 0x3c, !PT ;  /* 0x00000003a8a87212 */ /* 0x000fe400078e3cff */
[----:B------:R-:W-:Y:S02]  /*95b0*/  SEL R162, R162, RZ, P0 ;  /* 0x000000ffa2a27207 */ /* 0x000fe40000000000 */
[----:B------:R-:W-:Y:S01]  /*95c0*/  SEL R68, R68, RZ, P1 ;  /* 0x000000ff44447207 */ /* 0x000fe20000800000 */
[----:B------:R-:W-:Y:S01]  /*95d0*/  UMOV UR36, UR58 ;  /* 0x0000003a00247c82 */ /* 0x000fe20008000000 */
[----:B------:R-:W-:Y:S05]  /*95e0*/  BRA.U UP0, `(.L_x_136) ;  /* 0xffffffc500647547 */ /* 0x000fea000b83ffff */
[----:B------:R-:W-:Y:S05]  /*95f0*/  EXIT ;  /* 0x000000000000794d */ /* 0x000fea0003800000 */
.L_x_25:
[----:B-1----:R1:W2:Y:S02]  /*9600*/  SYNCS.PHASECHK.TRANS64.TRYWAIT P0, [R0+URZ+0x1a0], R3 ;  /* 0x0001a003000075a7 */ /* 0x0022a400080011ff */
[----:B--2---:R-:W-:Y:S05]  /*9610*/  @!P0 NANOSLEEP.SYNCS 0x989680 ;  /* 0x009896800000895d */ /* 0x004fea0003900000 */
[----:B------:R-:W2:Y:S02]  /*9620*/  @!P0 SYNCS.PHASECHK.TRANS64 P0, [R0+URZ+0x1a0], R3 ;  /* 0x0001a003000085a7 */ /* 0x000ea400080010ff */
[----:B--2---:R-:W-:Y:S05]  /*9630*/  @!P0 BRA `(.L_x_25) ;  /* 0xfffffffc00f08947 */ /* 0x004fea000383ffff */
[----:B------:R-:W-:Y:S05]  /*9640*/  BRA `(.L_x_137) ;  /* 0xffffff84004c7947 */ /* 0x000fea000383ffff */
.L_x_28:
[----:B-1----:R-:W-:-:S07]  /*9650*/  MOV R0, UR33 ;  /* 0x0000002100007c02 */ /* 0x002fce0008000f00 */
.L_x_138:
[----:B-1----:R1:W2:Y:S02]  /*9660*/  SYNCS.PHASECHK.TRANS64.TRYWAIT P0, [R0+URZ+0x80], R3 ;  /* 0x00008003000075a7 */ /* 0x0022a400080011ff */
[----:B--2---:R-:W-:Y:S05]  /*9670*/  @!P0 NANOSLEEP.SYNCS 0x989680 ;  /* 0x009896800000895d */ /* 0x004fea0003900000 */
[----:B------:R-:W2:Y:S02]  /*9680*/  @!P0 SYNCS.PHASECHK.TRANS64 P0, [R0+URZ+0x80], R3 ;  /* 0x00008003000085a7 */ /* 0x000ea400080010ff */
[----:B--2---:R-:W-:Y:S05]  /*9690*/  @!P0 BRA `(.L_x_138) ;  /* 0xfffffffc00f08947 */ /* 0x004fea000383ffff */
[----:B------:R-:W-:Y:S05]  /*96a0*/  BRA `(.L_x_27) ;  /* 0xffffff84009c7947 */ /* 0x000fea000383ffff */
.L_x_35:
[----:B-1----:R-:W-:-:S07]  /*96b0*/  MOV R0, UR17 ;  /* 0x0000001100007c02 */ /* 0x002fce0008000f00 */
.L_x_139:
[----:B-1----:R1:W2:Y:S02]  /*96c0*/  SYNCS.PHASECHK.TRANS64.TRYWAIT P0, [R0+URZ+0x80], R3 ;  /* 0x00008003000075a7 */ /* 0x0022a400080011ff */
[----:B--2---:R-:W-:Y:S05]  /*96d0*/  @!P0 NANOSLEEP.SYNCS 0x989680 ;  /* 0x009896800000895d */ /* 0x004fea0003900000 */
[----:B------:R-:W2:Y:S02]  /*96e0*/  @!P0 SYNCS.PHASECHK.TRANS64 P0, [R0+URZ+0x80], R3 ;  /* 0x00008003000085a7 */ /* 0x000ea400080010ff */
[----:B--2---:R-:W-:Y:S05]  /*96f0*/  @!P0 BRA `(.L_x_139) ;  /* 0xfffffffc00f08947 */ /* 0x004fea000383ffff */
[----:B------:R-:W-:Y:S05]  /*9700*/  BRA `(.L_x_34) ;  /* 0xffffff88005c7947 */ /* 0x000fea000383ffff */
.L_x_40:
[----:B-1----:R1:W2:Y:S02]  /*9710*/  SYNCS.PHASECHK.TRANS64.TRYWAIT P0, [R3+URZ+0x130], R0 ;  /* 0x00013000030075a7 */ /* 0x0022a400080011ff */
[----:B--2---:R-:W-:Y:S05]  /*9720*/  @!P0 NANOSLEEP.SYNCS 0x989680 ;  /* 0x009896800000895d */ /* 0x004fea0003900000 */
[----:B------:R-:W2:Y:S02]  /*9730*/  @!P0 SYNCS.PHASECHK.TRANS64 P0, [R3+URZ+0x130], R0 ;  /* 0x00013000030085a7 */ /* 0x000ea400080010ff */
[----:B--2---:R-:W-:Y:S05]  /*9740*/  @!P0 BRA `(.L_x_40) ;  /* 0xfffffffc00f08947 */ /* 0x004fea000383ffff */
[----:B------:R-:W-:Y:S05]  /*9750*/  BRA `(.L_x_140) ;  /* 0xffffff8c00007947 */ /* 0x000fea000383ffff */
.L_x_44:
[----:B-1----:R-:W-:-:S07]  /*9760*/  MOV R0, UR4 ;  /* 0x0000000400007c02 */ /* 0x002fce0008000f00 */
.L_x_141:
[----:B-1----:R1:W2:Y:S02]  /*9770*/  SYNCS.PHASECHK.TRANS64.TRYWAIT P0, [R0+URZ], R3 ;  /* 0x00000003000075a7 */ /* 0x0022a400080011ff */
[----:B--2---:R-:W-:Y:S05]  /*9780*/  @!P0 NANOSLEEP.SYNCS 0x989680 ;  /* 0x009896800000895d */ /* 0x004fea0003900000 */
[----:B------:R-:W2:Y:S02]  /*9790*/  @!P0 SYNCS.PHASECHK.TRANS64 P0, [R0+URZ], R3 ;  /* 0x00000003000085a7 */ /* 0x000ea400080010ff */
[----:B--2---:R-:W-:Y:S05]  /*97a0*/  @!P0 BRA `(.L_x_141) ;  /* 0xfffffffc00f08947 */ /* 0x004fea000383ffff */
[----:B------:R-:W-:Y:S05]  /*97b0*/  BRA `(.L_x_142) ;  /* 0xffffff9000a47947 */ /* 0x000fea000383ffff */
.L_x_45:
[----:B------:R-:W-:-:S07]  /*97c0*/  MOV R0, UR5 ;  /* 0x0000000500007c02 */ /* 0x000fce0008000f00 */
.L_x_143:
[----:B-1----:R1:W2:Y:S02]  /*97d0*/  SYNCS.PHASECHK.TRANS64.TRYWAIT P0, [R0+URZ], R3 ;  /* 0x00000003000075a7 */ /* 0x0022a400080011ff */
[----:B--2---:R-:W-:Y:S05]  /*97e0*/  @!P0 NANOSLEEP.SYNCS 0x989680 ;  /* 0x009896800000895d */ /* 0x004fea0003900000 */
[----:B------:R-:W2:Y:S02]  /*97f0*/  @!P0 SYNCS.PHASECHK.TRANS64 P0, [R0+URZ], R3 ;  /* 0x00000003000085a7 */ /* 0x000ea400080010ff */
[----:B--2---:R-:W-:Y:S05]  /*9800*/  @!P0 BRA `(.L_x_143) ;  /* 0xfffffffc00f08947 */ /* 0x004fea000383ffff */
[----:B------:R-:W-:Y:S05]  /*9810*/  BRA `(.L_x_144) ;  /* 0xffffff9000b07947 */ /* 0x000fea000383ffff */
.L_x_46:
[----:B------:R-:W-:-:S07]  /*9820*/  MOV R0, UR5 ;  /* 0x0000000500007c02 */ /* 0x000fce0008000f00 */
.L_x_145:
[----:B-1----:R1:W2:Y:S02]  /*9830*/  SYNCS.PHASECHK.TRANS64.TRYWAIT P0, [R0+URZ], R3 ;  /* 0x00000003000075a7 */ /* 0x0022a400080011ff */
[----:B--2---:R-:W-:Y:S05]  /*9840*/  @!P0 NANOSLEEP.SYNCS 0x989680 ;  /* 0x009896800000895d */ /* 0x004fea0003900000 */
[----:B------:R-:W2:Y:S02]  /*9850*/  @!P0 SYNCS.PHASECHK.TRANS64 P0, [R0+URZ], R3 ;  /* 0x00000003000085a7 */ /* 0x000ea400080010ff */
[----:B--2---:R-:W-:Y:S05]  /*9860*/  @!P0 BRA `(.L_x_145) ;  /* 0xfffffffc00f08947 */ /* 0x004fea000383ffff */
[----:B------:R-:W-:Y:S05]  /*9870*/  BRA `(.L_x_146) ;  /* 0xffffff9000bc7947 */ /* 0x000fea000383ffff */
.L_x_47:
[----:B------:R-:W-:-:S07]  /*9880*/  MOV R0, UR5 ;  /* 0x0000000500007c02 */ /* 0x000fce0008000f00 */
.L_x_147:
[----:B-1----:R1:W2:Y:S02]  /*9890*/  SYNCS.PHASECHK.TRANS64.TRYWAIT P0, [R0+URZ], R3 ;  /* 0x00000003000075a7 */ /* 0x0022a400080011ff */
[----:B--2---:R-:W-:Y:S05]  /*98a0*/  @!P0 NANOSLEEP.SYNCS 0x989680 ;  /* 0x009896800000895d */ /* 0x004fea0003900000 */
[----:B------:R-:W2:Y:S02]  /*98b0*/  @!P0 SYNCS.PHASECHK.TRANS64 P0, [R0+URZ], R3 ;  /* 0x00000003000085a7 */ /* 0x000ea400080010ff */
[----:B--2---:R-:W-:Y:S05]  /*98c0*/  @!P0 BRA `(.L_x_147) ;  /* 0xfffffffc00f08947 */ /* 0x004fea000383ffff */
[----:B------:R-:W-:Y:S05]  /*98d0*/  BRA `(.L_x_148) ;  /* 0xffffff9000c87947 */ /* 0x000fea000383ffff */
.L_x_48:
[----:B------:R-:W-:-:S07]  /*98e0*/  MOV R0, UR5 ;  /* 0x0000000500007c02 */ /* 0x000fce0008000f00 */
.L_x_149:
[----:B-1----:R1:W2:Y:S02]  /*98f0*/  SYNCS.PHASECHK.TRANS64.TRYWAIT P0, [R0+URZ], R3 ;  /* 0x00000003000075a7 */ /* 0x0022a400080011ff */
[----:B--2---:R-:W-:Y:S05]  /*9900*/  @!P0 NANOSLEEP.SYNCS 0x989680 ;  /* 0x009896800000895d */ /* 0x004fea0003900000 */
[----:B------:R-:W2:Y:S02]  /*9910*/  @!P0 SYNCS.PHASECHK.TRANS64 P0, [R0+URZ], R3 ;  /* 0x00000003000085a7 */ /* 0x000ea400080010ff */
[----:B--2---:R-:W-:Y:S05]  /*9920*/  @!P0 BRA `(.L_x_149) ;  /* 0xfffffffc00f08947 */ /* 0x004fea000383ffff */
[----:B------:R-:W-:Y:S05]  /*9930*/  BRA `(.L_x_150) ;  /* 0xffffff9000d47947 */ /* 0x000fea000383ffff */
.L_x_49:
[----:B------:R-:W-:-:S07]  /*9940*/  MOV R0, UR5 ;  /* 0x0000000500007c02 */ /* 0x000fce0008000f00 */
.L_x_151:
[----:B-1----:R1:W2:Y:S02]  /*9950*/  SYNCS.PHASECHK.TRANS64.TRYWAIT P0, [R0+URZ], R3 ;  /* 0x00000003000075a7 */ /* 0x0022a400080011ff */
[----:B--2---:R-:W-:Y:S05]  /*9960*/  @!P0 NANOSLEEP.SYNCS 0x989680 ;  /* 0x009896800000895d */ /* 0x004fea0003900000 */
[----:B------:R-:W2:Y:S02]  /*9970*/  @!P0 SYNCS.PHASECHK.TRANS64 P0, [R0+URZ], R3 ;  /* 0x00000003000085a7 */ /* 0x000ea400080010ff */
[----:B--2---:R-:W-:Y:S05]  /*9980*/  @!P0 BRA `(.L_x_151) ;  /* 0xfffffffc00f08947 */ /* 0x004fea000383ffff */
[----:B------:R-:W-:Y:S05]  /*9990*/  BRA `(.L_x_152) ;  /* 0xffffff9000e07947 */ /* 0x000fea000383ffff */
.L_x_50:
[----:B------:R-:W-:-:S07]  /*99a0*/  MOV R0, UR5 ;  /* 0x0000000500007c02 */ /* 0x000fce0008000f00 */
.L_x_153:
[----:B-1----:R1:W2:Y:S02]  /*99b0*/  SYNCS.PHASECHK.TRANS64.TRYWAIT P0, [R0+URZ], R3 ;  /* 0x00000003000075a7 */ /* 0x0022a400080011ff */
[----:B--2---:R-:W-:Y:S05]  /*99c0*/  @!P0 NANOSLEEP.SYNCS 0x989680 ;  /* 0x009896800000895d */ /* 0x004fea0003900000 */
[----:B------:R-:W2:Y:S02]  /*99d0*/  @!P0 SYNCS.PHASECHK.TRANS64 P0, [R0+URZ], R3 ;  /* 0x00000003000085a7 */ /* 0x000ea400080010ff */
[----:B--2---:R-:W-:Y:S05]  /*99e0*/  @!P0 BRA `(.L_x_153) ;  /* 0xfffffffc00f08947 */ /* 0x004fea000383ffff */
[----:B------:R-:W-:Y:S05]  /*99f0*/  BRA `(.L_x_154) ;  /* 0xffffff9000ec7947 */ /* 0x000fea000383ffff */
.L_x_51:
[----:B------:R-:W-:-:S07]  /*9a00*/  MOV R0, UR5 ;  /* 0x0000000500007c02 */ /* 0x000fce0008000f00 */
.L_x_155:
[----:B-1----:R1:W2:Y:S02]  /*9a10*/  SYNCS.PHASECHK.TRANS64.TRYWAIT P0, [R0+URZ], R3 ;  /* 0x00000003000075a7 */ /* 0x0022a400080011ff */
[----:B--2---:R-:W-:Y:S05]  /*9a20*/  @!P0 NANOSLEEP.SYNCS 0x989680 ;  /* 0x009896800000895d */ /* 0x004fea0003900000 */
[----:B------:R-:W2:Y:S02]  /*9a30*/  @!P0 SYNCS.PHASECHK.TRANS64 P0, [R0+URZ], R3 ;  /* 0x00000003000085a7 */ /* 0x000ea400080010ff */
[----:B--2---:R-:W-:Y:S05]  /*9a40*/  @!P0 BRA `(.L_x_155) ;  /* 0xfffffffc00f08947 */ /* 0x004fea000383ffff */
[----:B------:R-:W-:Y:S05]  /*9a50*/  BRA `(.L_x_156) ;  /* 0xffffff9000f87947 */ /* 0x000fea000383ffff */
.L_x_52:
[----:B------:R-:W-:-:S07]  /*9a60*/  MOV R0, UR5 ;  /* 0x0000000500007c02 */ /* 0x000fce0008000f00 */
.L_x_157:
[----:B-1----:R1:W2:Y:S02]  /*9a70*/  SYNCS.PHASECHK.TRANS64.TRYWAIT P0, [R0+URZ], R3 ;  /* 0x00000003000075a7 */ /* 0x0022a400080011ff */
[----:B--2---:R-:W-:Y:S05]  /*9a80*/  @!P0 NANOSLEEP.SYNCS 0x989680 ;  /* 0x009896800000895d */ /* 0x004fea0003900000 */
[----:B------:R-:W2:Y:S02]  /*9a90*/  @!P0 SYNCS.PHASECHK.TRANS64 P0, [R0+URZ], R3 ;  /* 0x00000003000085a7 */ /* 0x000ea400080010ff */
[----:B--2---:R-:W-:Y:S05]  /*9aa0*/  @!P0 BRA `(.L_x_157) ;  /* 0xfffffffc00f08947 */ /* 0x004fea000383ffff */
[----:B------:R-:W-:Y:S05]  /*9ab0*/  BRA `(.L_x_158) ;  /* 0xffffff9400047947 */ /* 0x000fea000383ffff */
.L_x_53:
[----:B------:R-:W-:-:S07]  /*9ac0*/  MOV R0, UR5 ;  /* 0x0000000500007c02 */ /* 0x000fce0008000f00 */
.L_x_159:
[----:B-1----:R1:W2:Y:S02]  /*9ad0*/  SYNCS.PHASECHK.TRANS64.TRYWAIT P0, [R0+URZ], R3 ;  /* 0x00000003000075a7 */ /* 0x0022a400080011ff */
[----:B--2---:R-:W-:Y:S05]  /*9ae0*/  @!P0 NANOSLEEP.SYNCS 0x989680 ;  /* 0x009896800000895d */ /* 0x004fea0003900000 */
[----:B------:R-:W2:Y:S02]  /*9af0*/  @!P0 SYNCS.PHASECHK.TRANS64 P0, [R0+URZ], R3 ;  /* 0x00000003000085a7 */ /* 0x000ea400080010ff */
[----:B--2---:R-:W-:Y:S05]  /*9b00*/  @!P0 BRA `(.L_x_159) ;  /* 0xfffffffc00f08947 */ /* 0x004fea000383ffff */
[----:B------:R-:W-:Y:S05]  /*9b10*/  BRA `(.L_x_160) ;  /* 0xffffff9400107947 */ /* 0x000fea000383ffff */
.L_x_54:
[----:B------:R-:W-:-:S07]  /*9b20*/  MOV R0, UR5 ;  /* 0x0000000500007c02 */ /* 0x000fce0008000f00 */
.L_x_161:
[----:B-1----:R1:W2:Y:S02]  /*9b30*/  SYNCS.PHASECHK.TRANS64.TRYWAIT P0, [R0+URZ], R3 ;  /* 0x00000003000075a7 */ /* 0x0022a400080011ff */
[----:B--2---:R-:W-:Y:S05]  /*9b40*/  @!P0 NANOSLEEP.SYNCS 0x989680 ;  /* 0x009896800000895d */ /* 0x004fea0003900000 */
[----:B------:R-:W2:Y:S02]  /*9b50*/  @!P0 SYNCS.PHASECHK.TRANS64 P0, [R0+URZ], R3 ;  /* 0x00000003000085a7 */ /* 0x000ea400080010ff */
[----:B--2---:R-:W-:Y:S05]  /*9b60*/  @!P0 BRA `(.L_x_161) ;  /* 0xfffffffc00f08947 */ /* 0x004fea000383ffff */
[----:B------:R-:W-:Y:S05]  /*9b70*/  BRA `(.L_x_162) ;  /* 0xffffff94001c7947 */ /* 0x000fea000383ffff */
.L_x_55:
[----:B------:R-:W-:-:S07]  /*9b80*/  MOV R0, UR5 ;  /* 0x0000000500007c02 */ /* 0x000fce0008000f00 */
.L_x_163:
[----:B-1----:R1:W2:Y:S02]  /*9b90*/  SYNCS.PHASECHK.TRANS64.TRYWAIT P0, [R0+URZ], R3 ;  /* 0x00000003000075a7 */ /* 0x0022a400080011ff */
[----:B--2---:R-:W-:Y:S05]  /*9ba0*/  @!P0 NANOSLEEP.SYNCS 0x989680 ;  /* 0x009896800000895d */ /* 0x004fea0003900000 */
[----:B------:R-:W2:Y:S02]  /*9bb0*/  @!P0 SYNCS.PHASECHK.TRANS64 P0, [R0+URZ], R3 ;  /* 0x00000003000085a7 */ /* 0x000ea400080010ff */
[----:B--2---:R-:W-:Y:S05]  /*9bc0*/  @!P0 BRA `(.L_x_163) ;  /* 0xfffffffc00f08947 */ /* 0x004fea000383ffff */
[----:B------:R-:W-:Y:S05]  /*9bd0*/  BRA `(.L_x_164) ;  /* 0xffffff9400287947 */ /* 0x000fea000383ffff */
.L_x_56:
[----:B------:R-:W-:-:S07]  /*9be0*/  MOV R0, UR5 ;  /* 0x0000000500007c02 */ /* 0x000fce0008000f00 */
.L_x_165:
[----:B-1----:R1:W2:Y:S02]  /*9bf0*/  SYNCS.PHASECHK.TRANS64.TRYWAIT P0, [R0+URZ], R3 ;  /* 0x00000003000075a7 */ /* 0x0022a400080011ff */
[----:B--2---:R-:W-:Y:S05]  /*9c00*/  @!P0 NANOSLEEP.SYNCS 0x989680 ;  /* 0x009896800000895d */ /* 0x004fea0003900000 */
[----:B------:R-:W2:Y:S02]  /*9c10*/  @!P0 SYNCS.PHASECHK.TRANS64 P0, [R0+URZ], R3 ;  /* 0x00000003000085a7 */ /* 0x000ea400080010ff */
[----:B--2---:R-:W-:Y:S05]  /*9c20*/  @!P0 BRA `(.L_x_165) ;  /* 0xfffffffc00f08947 */ /* 0x004fea000383ffff */
[----:B------:R-:W-:Y:S05]  /*9c30*/  BRA `(.L_x_166) ;  /* 0xffffff9400347947 */ /* 0x000fea000383ffff */
.L_x_57:
[----:B------:R-:W-:-:S07]  /*9c40*/  MOV R0, UR5 ;  /* 0x0000000500007c02 */ /* 0x000fce0008000f00 */
.L_x_167:
[----:B-1----:R1:W2:Y:S02]  /*9c50*/  SYNCS.PHASECHK.TRANS64.TRYWAIT P0, [R0+URZ], R3 ;  /* 0x00000003000075a7 */ /* 0x0022a400080011ff */
[----:B--2---:R-:W-:Y:S05]  /*9c60*/  @!P0 NANOSLEEP.SYNCS 0x989680 ;  /* 0x009896800000895d */ /* 0x004fea0003900000 */
[----:B------:R-:W2:Y:S02]  /*9c70*/  @!P0 SYNCS.PHASECHK.TRANS64 P0, [R0+URZ], R3 ;  /* 0x00000003000085a7 */ /* 0x000ea400080010ff */
[----:B--2---:R-:W-:Y:S05]  /*9c80*/  @!P0 BRA `(.L_x_167) ;  /* 0xfffffffc00f08947 */ /* 0x004fea000383ffff */
[----:B------:R-:W-:Y:S05]  /*9c90*/  BRA `(.L_x_168) ;  /* 0xffffff9400407947 */ /* 0x000fea000383ffff */
.L_x_58:
[----:B------:R-:W-:-:S07]  /*9ca0*/  MOV R0, UR5 ;  /* 0x0000000500007c02 */ /* 0x000fce0008000f00 */
.L_x_169:
[----:B-1----:R1:W2:Y:S02]  /*9cb0*/  SYNCS.PHASECHK.TRANS64.TRYWAIT P0, [R0+URZ], R3 ;  /* 0x00000003000075a7 */ /* 0x0022a400080011ff */
[----:B--2---:R-:W-:Y:S05]  /*9cc0*/  @!P0 NANOSLEEP.SYNCS 0x989680 ;  /* 0x009896800000895d */ /* 0x004fea0003900000 */
[----:B------:R-:W2:Y:S02]  /*9cd0*/  @!P0 SYNCS.PHASECHK.TRANS64 P0, [R0+URZ], R3 ;  /* 0x00000003000085a7 */ /* 0x000ea400080010ff */
[----:B--2---:R-:W-:Y:S05]  /*9ce0*/  @!P0 BRA `(.L_x_169) ;  /* 0xfffffffc00f08947 */ /* 0x004fea000383ffff */
[----:B------:R-:W-:Y:S05]  /*9cf0*/  BRA `(.L_x_170) ;  /* 0xffffff94004c7947 */ /* 0x000fea000383ffff */
.L_x_61:
[----:B-1----:R1:W2:Y:S02]  /*9d00*/  SYNCS.PHASECHK.TRANS64.TRYWAIT P0, [R2+URZ+0x190], R5 ;  /* 0x00019005020075a7 */ /* 0x0022a400080011ff */
[----:B--2---:R-:W-:Y:S05]  /*9d10*/  @!P0 NANOSLEEP.SYNCS 0x989680 ;  /* 0x009896800000895d */ /* 0x004fea0003900000 */
[----:B------:R-:W2:Y:S02]  /*9d20*/  @!P0 SYNCS.PHASECHK.TRANS64 P0, [R2+URZ+0x190], R5 ;  /* 0x00019005020085a7 */ /* 0x000ea400080010ff */
[----:B--2---:R-:W-:Y:S05]  /*9d30*/  @!P0 BRA `(.L_x_61) ;  /* 0xfffffffc00f08947 */ /* 0x004fea000383ffff */
[----:B------:R-:W-:Y:S05]  /*9d40*/  BRA `(.L_x_171) ;  /* 0xffffff9400a87947 */ /* 0x000fea000383ffff */
.L_x_62:
[----:B------:R-:W-:-:S07]  /*9d50*/  MOV R2, UR4 ;  /* 0x0000000400027c02 */ /* 0x000fce0008000f00 */
.L_x_172:
[----:B-1----:R1:W2:Y:S02]  /*9d60*/  SYNCS.PHASECHK.TRANS64.TRYWAIT P0, [R2+URZ+0x140], R5 ;  /* 0x00014005020075a7 */ /* 0x0022a400080011ff */
[----:B--2---:R-:W-:Y:S05]  /*9d70*/  @!P0 NANOSLEEP.SYNCS 0x989680 ;  /* 0x009896800000895d */ /* 0x004fea0003900000 */
[----:B------:R-:W2:Y:S02]  /*9d80*/  @!P0 SYNCS.PHASECHK.TRANS64 P0, [R2+URZ+0x140], R5 ;  /* 0x00014005020085a7 */ /* 0x000ea400080010ff */
[----:B--2---:R-:W-:Y:S05]  /*9d90*/  @!P0 BRA `(.L_x_172) ;  /* 0xfffffffc00f08947 */ /* 0x004fea000383ffff */
[----:B------:R-:W-:Y:S05]  /*9da0*/  BRA `(.L_x_173) ;  /* 0xffffff9400b87947 */ /* 0x000fea000383ffff */
.L_x_63:
[----:B-1----:R1:W2:Y:S02]  /*9db0*/  SYNCS.PHASECHK.TRANS64.TRYWAIT P1, [R2+URZ+0x130], R5 ;  /* 0x00013005020075a7 */ /* 0x0022a400080211ff */
[----:B--2---:R-:W-:Y:S05]  /*9dc0*/  @!P1 NANOSLEEP.SYNCS 0x989680 ;  /* 0x009896800000995d */ /* 0x004fea0003900000 */
[----:B------:R-:W2:Y:S02]  /*9dd0*/  @!P1 SYNCS.PHASECHK.TRANS64 P1, [R2+URZ+0x130], R5 ;  /* 0x00013005020095a7 */ /* 0x000ea400080210ff */
[----:B--2---:R-:W-:Y:S05]  /*9de0*/  @!P1 BRA `(.L_x_63) ;  /* 0xfffffffc00f09947 */ /* 0x004fea000383ffff */
[----:B------:R-:W-:Y:S05]  /*9df0*/  BRA `(.L_x_174) ;  /* 0xffffff9400e87947 */ /* 0x000fea000383ffff */
.L_x_66:
[----:B------:R-:W-:-:S07]  /*9e00*/  MOV R0, UR4 ;  /* 0x0000000400007c02 */ /* 0x000fce0008000f00 */
.L_x_175:
[----:B-1----:R1:W2:Y:S02]  /*9e10*/  SYNCS.PHASECHK.TRANS64.TRYWAIT P0, [R0+URZ+0x140], R3 ;  /* 0x00014003000075a7 */ /* 0x0022a400080011ff */
[----:B--2---:R-:W-:Y:S05]  /*9e20*/  @!P0 NANOSLEEP.SYNCS 0x989680 ;  /* 0x009896800000895d */ /* 0x004fea0003900000 */
[----:B------:R-:W2:Y:S02]  /*9e30*/  @!P0 SYNCS.PHASECHK.TRANS64 P0, [R0+URZ+0x140], R3 ;  /* 0x00014003000085a7 */ /* 0x000ea400080010ff */
[----:B--2---:R-:W-:Y:S05]  /*9e40*/  @!P0 BRA `(.L_x_175) ;  /* 0xfffffffc00f08947 */ /* 0x004fea000383ffff */
[----:B------:R-:W-:Y:S05]  /*9e50*/  BRA `(.L_x_65) ;  /* 0xffffff98003c7947 */ /* 0x000fea000383ffff */
.L_x_75:
[----:B-1----:R-:W-:-:S04]  /*9e60*/  MOV R0, UR5 ;  /* 0x0000000500007c02 */ /* 0x002fc80008000f00 */
[----:B------:R1:W2:Y:S03]  /*9e70*/  SYNCS.PHASECHK.TRANS64.TRYWAIT P0, [R0+URZ+0x8], R7 ;  /* 0x00000807000075a7 */ /* 0x0002a600080011ff */
[----:B--2---:R-:W-:Y:S05]  /*9e80*/  @!P0 NANOSLEEP.SYNCS 0x989680 ;  /* 0x009896800000895d */ /* 0x004fea0003900000 */
[----:B------:R-:W2:Y:S02]  /*9e90*/  @!P0 SYNCS.PHASECHK.TRANS64 P0, [R0+URZ+0x8], R7 ;  /* 0x00000807000085a7 */ /* 0x000ea400080010ff */
[----:B--2---:R-:W-:Y:S05]  /*9ea0*/  @!P0 BRA `(.L_x_75) ;  /* 0xfffffffc00ec8947 */ /* 0x004fea000383ffff */
[----:B------:R-:W-:Y:S05]  /*9eb0*/  BRA `(.L_x_74) ;  /* 0xffffff9800f07947 */ /* 0x000fea000383ffff */
.L_x_77:
[----:B------:R-:W-:Y:S01]  /*9ec0*/  BSSY B0, `(.L_x_176) ;  /* 0x0000006000007945 */ /* 0x000fe20003800000 */
[----:B------:R-:W-:-:S07]  /*9ed0*/  MOV R15, 0xffffffff ;  /* 0xffffffff000f7802 */ /* 0x000fce0000000f00 */
[----:B-1---5:R-:W-:Y:S05]  /*9ee0*/  WARPSYNC.COLLECTIVE R15, `(.L_x_177) ;  /* 0x000000000f0c7348 */ /* 0x022fea0003c00000 */
[----:B------:R-:W-:Y:S02]  /*9ef0*/  ELECT P6, UR79, PT ;  /* 0x00000000004f782f */ /* 0x000fe400038c0000 */
[----:B------:R-:W-:Y:S01]  /*9f00*/  MOV R14, UR79 ;  /* 0x0000004f000e7c02 */ /* 0x000fe20008000f00 */
[----:B-1---5:R-:W-:Y:S10]  /*9f10*/  ENDCOLLECTIVE ;  /* 0x000000000000791b */ /* 0x022ff40003800000 */
.L_x_177:
[----:B------:R-:W-:Y:S05]  /*9f20*/  BSYNC B0 ;  /* 0x0000000000007941 */ /* 0x000fea0003800000 */
.L_x_176:
[----:B------:R-:W-:Y:S01]  /*9f30*/  PLOP3.LUT P0, PT, P6, PT, PT, 0x80, 0x8 ;  /* 0x000000000008781c */ /* 0x000fe2000370f070 */
[----:B------:R-:W-:-:S12]  /*9f40*/  BRA `(.L_x_178) ;  /* 0xffffff9c001c7947 */ /* 0x000fd8000383ffff */
.L_x_79:
[----:B-1----:R-:W-:-:S04]  /*9f50*/  MOV R0, UR5 ;  /* 0x0000000500007c02 */ /* 0x002fc80008000f00 */
[----:B------:R1:W2:Y:S03]  /*9f60*/  SYNCS.PHASECHK.TRANS64.TRYWAIT P0, [R0+URZ+0x8], R5 ;  /* 0x00000805000075a7 */ /* 0x0002a600080011ff */
[----:B--2---:R-:W-:Y:S05]  /*9f70*/  @!P0 NANOSLEEP.SYNCS 0x989680 ;  /* 0x009896800000895d */ /* 0x004fea0003900000 */
[----:B------:R-:W2:Y:S02]  /*9f80*/  @!P0 SYNCS.PHASECHK.TRANS64 P0, [R0+URZ+0x8], R5 ;  /* 0x00000805000085a7 */ /* 0x000ea400080010ff */
[----:B--2---:R-:W-:Y:S05]  /*9f90*/  @!P0 BRA `(.L_x_79) ;  /* 0xfffffffc00ec8947 */ /* 0x004fea000383ffff */
[----:B------:R-:W-:Y:S05]  /*9fa0*/  BRA `(.L_x_78) ;  /* 0xffffff9c00207947 */ /* 0x000fea000383ffff */
.L_x_80:
[----:B-1----:R1:W2:Y:S02]  /*9fb0*/  SYNCS.PHASECHK.TRANS64.TRYWAIT P0, [R0+URZ+0x130], R5 ;  /* 0x00013005000075a7 */ /* 0x0022a400080011ff */
[----:B--2---:R-:W-:Y:S05]  /*9fc0*/  @!P0 NANOSLEEP.SYNCS 0x989680 ;  /* 0x009896800000895d */ /* 0x004fea0003900000 */
[----:B------:R-:W2:Y:S02]  /*9fd0*/  @!P0 SYNCS.PHASECHK.TRANS64 P0, [R0+URZ+0x130], R5 ;  /* 0x00013005000085a7 */ /* 0x000ea400080010ff */
[----:B--2---:R-:W-:Y:S05]  /*9fe0*/  @!P0 BRA `(.L_x_80) ;  /* 0xfffffffc00f08947 */ /* 0x004fea000383ffff */
[----:B------:R-:W-:Y:S05]  /*9ff0*/  BRA `(.L_x_179) ;  /* 0xffffff9c00fc7947 */ /* 0x000fea000383ffff */
.L_x_82:
[----:B------:R-:W-:-:S07]  /*a000*/  MOV R0, UR23 ;  /* 0x0000001700007c02 */ /* 0x000fce0008000f00 */
.L_x_180:
[----:B-1----:R1:W2:Y:S02]  /*a010*/  SYNCS.PHASECHK.TRANS64.TRYWAIT P0, [R0+URZ+0x170], R5 ;  /* 0x00017005000075a7 */ /* 0x0022a400080011ff */
[----:B--2---:R-:W-:Y:S05]  /*a020*/  @!P0 NANOSLEEP.SYNCS 0x989680 ;  /* 0x009896800000895d */ /* 0x004fea0003900000 */
[----:B------:R-:W2:Y:S02]  /*a030*/  @!P0 SYNCS.PHASECHK.TRANS64 P0, [R0+URZ+0x170], R5 ;  /* 0x00017005000085a7 */ /* 0x000ea400080010ff */
[----:B--2---:R-:W-:Y:S05]  /*a040*/  @!P0 BRA `(.L_x_180) ;  /* 0xfffffffc00f08947 */ /* 0x004fea000383ffff */
[----:B------:R-:W-:Y:S05]  /*a050*/  BRA `(.L_x_181) ;  /* 0xffffffa000487947 */ /* 0x000fea000383ffff */
.L_x_85:
[----:B------:R-:W-:Y:S07]  /*a060*/  MOV R0, UR5 ;  /* 0x0000000500007c02 */ /* 0x000fee0008000f00 */
.L_x_182:
[----:B-1----:R1:W2:Y:S02]  /*a070*/  SYNCS.PHASECHK.TRANS64.TRYWAIT P0, [R0+URZ], R5 ;  /* 0x00000005000075a7 */ /* 0x0022a400080011ff */
[----:B--2---:R-:W-:Y:S05]  /*a080*/  @!P0 NANOSLEEP.SYNCS 0x989680 ;  /* 0x009896800000895d */ /* 0x004fea0003900000 */
[----:B------:R-:W2:Y:S02]  /*a090*/  @!P0 SYNCS.PHASECHK.TRANS64 P0, [R0+URZ], R5 ;  /* 0x00000005000085a7 */ /* 0x000ea400080010ff */
[----:B--2---:R-:W-:Y:S05]  /*a0a0*/  @!P0 BRA `(.L_x_182) ;  /* 0xfffffffc00f08947 */ /* 0x004fea000383ffff */
[----:B------:R-:W-:Y:S05]  /*a0b0*/  BRA `(.L_x_84) ;  /* 0xffffffa0005c7947 */ /* 0x000fea000383ffff */
.L_x_89:
[----:B-1----:R-:W-:-:S07]  /*a0c0*/  MOV R0, UR4 ;  /* 0x0000000400007c02 */ /* 0x002fce0008000f00 */
.L_x_183:
[----:B-1----:R1:W2:Y:S02]  /*a0d0*/  SYNCS.PHASECHK.TRANS64.TRYWAIT P0, [R0+URZ], R3 ;  /* 0x00000003000075a7 */ /* 0x0022a400080011ff */
[----:B--2---:R-:W-:Y:S05]  /*a0e0*/  @!P0 NANOSLEEP.SYNCS 0x989680 ;  /* 0x009896800000895d */ /* 0x004fea0003900000 */
[----:B------:R-:W2:Y:S02]  /*a0f0*/  @!P0 SYNCS.PHASECHK.TRANS64 P0, [R0+URZ], R3 ;  /* 0x00000003000085a7 */ /* 0x000ea400080010ff */
[----:B--2---:R-:W-:Y:S05]  /*a100*/  @!P0 BRA `(.L_x_183) ;  /* 0xfffffffc00f08947 */ /* 0x004fea000383ffff */
[----:B------:R-:W-:Y:S05]  /*a110*/  BRA `(.L_x_184) ;  /* 0xffffffa400287947 */ /* 0x000fea000383ffff */
.L_x_90:
[----:B------:R-:W-:-:S07]  /*a120*/  MOV R0, UR5 ;  /* 0x0000000500007c02 */ /* 0x000fce0008000f00 */
.L_x_185:
[----:B-1----:R1:W2:Y:S02]  /*a130*/  SYNCS.PHASECHK.TRANS64.TRYWAIT P0, [R0+URZ], R3 ;  /* 0x00000003000075a7 */ /* 0x0022a400080011ff */
[----:B--2---:R-:W-:Y:S05]  /*a140*/  @!P0 NANOSLEEP.SYNCS 0x989680 ;  /* 0x009896800000895d */ /* 0x004fea0003900000 */
[----:B------:R-:W2:Y:S02]  /*a150*/  @!P0 SYNCS.PHASECHK.TRANS64 P0, [R0+URZ], R3 ;  /* 0x00000003000085a7 */ /* 0x000ea400080010ff */
[----:B--2---:R-:W-:Y:S05]  /*a160*/  @!P0 BRA `(.L_x_185) ;  /* 0xfffffffc00f08947 */ /* 0x004fea000383ffff */
[----:B------:R-:W-:Y:S05]  /*a170*/  BRA `(.L_x_186) ;  /* 0xffffffa400347947 */ /* 0x000fea000383ffff */
.L_x_91:
[----:B------:R-:W-:-:S07]  /*a180*/  MOV R0, UR5 ;  /* 0x0000000500007c02 */ /* 0x000fce0008000f00 */
.L_x_187:
[----:B-1----:R1:W2:Y:S02]  /*a190*/  SYNCS.PHASECHK.TRANS64.TRYWAIT P0, [R0+URZ], R3 ;  /* 0x00000003000075a7 */ /* 0x0022a400080011ff */
[----:B--2---:R-:W-:Y:S05]  /*a1a0*/  @!P0 NANOSLEEP.SYNCS 0x989680 ;  /* 0x009896800000895d */ /* 0x004fea0003900000 */
[----:B------:R-:W2:Y:S02]  /*a1b0*/  @!P0 SYNCS.PHASECHK.TRANS64 P0, [R0+URZ], R3 ;  /* 0x00000003000085a7 */ /* 0x000ea400080010ff */
[----:B--2---:R-:W-:Y:S05]  /*a1c0*/  @!P0 BRA `(.L_x_187) ;  /* 0xfffffffc00f08947 */ /* 0x004fea000383ffff */
[----:B------:R-:W-:Y:S05]  /*a1d0*/  BRA `(.L_x_188) ;  /* 0xffffffa400407947 */ /* 0x000fea000383ffff */
.L_x_94:
[----:B------:R-:W-:-:S07]  /*a1e0*/  MOV R0, UR17 ;  /* 0x0000001100007c02 */ /* 0x000fce0008000f00 */
.L_x_189:
[----:B-1----:R1:W2:Y:S02]  /*a1f0*/  SYNCS.PHASECHK.TRANS64.TRYWAIT P1, [R0+URZ+0x1b0], R3 ;  /* 0x0001b003000075a7 */ /* 0x0022a400080211ff */
[----:B--2---:R-:W-:Y:S05]  /*a200*/  @!P1 NANOSLEEP.SYNCS 0x989680 ;  /* 0x009896800000995d */ /* 0x004fea0003900000 */
[----:B------:R-:W2:Y:S02]  /*a210*/  @!P1 SYNCS.PHASECHK.TRANS64 P1, [R0+URZ+0x1b0], R3 ;  /* 0x0001b003000095a7 */ /* 0x000ea400080210ff */
[----:B--2---:R-:W-:Y:S05]  /*a220*/  @!P1 BRA `(.L_x_189) ;  /* 0xfffffffc00f09947 */ /* 0x004fea000383ffff */
[----:B------:R-:W-:Y:S05]  /*a230*/  BRA `(.L_x_190) ;  /* 0xffffffa4008c7947 */ /* 0x000fea000383ffff */
.L_x_99:
[----:B--2---:R2:W3:Y:S02]  /*a240*/  SYNCS.PHASECHK.TRANS64.TRYWAIT P0, [R12+URZ+0x130], R9 ;  /* 0x000130090c0075a7 */ /* 0x0044e400080011ff */
[----:B---3--:R-:W-:Y:S05]  /*a250*/  @!P0 NANOSLEEP.SYNCS 0x989680 ;  /* 0x009896800000895d */ /* 0x008fea0003900000 */
[----:B------:R-:W3:Y:S02]  /*a260*/  @!P0 SYNCS.PHASECHK.TRANS64 P0, [R12+URZ+0x130], R9 ;  /* 0x000130090c0085a7 */ /* 0x000ee400080010ff */
[----:B---3--:R-:W-:Y:S05]  /*a270*/  @!P0 BRA `(.L_x_99) ;  /* 0xfffffffc00f08947 */ /* 0x008fea000383ffff */
[----:B------:R-:W-:Y:S05]  /*a280*/  BRA `(.L_x_191) ;  /* 0xffffffa800b07947 */ /* 0x000fea000383ffff */
.L_x_102:
[----:B------:R-:W-:Y:S07]  /*a290*/  MOV R0, UR21 ;  /* 0x0000001500007c02 */ /* 0x000fee0008000f00 */
.L_x_192:
[----:B--2---:R2:W3:Y:S02]  /*a2a0*/  SYNCS.PHASECHK.TRANS64.TRYWAIT P2, [R0+URZ+0x128], R11 ;  /* 0x0001280b000075a7 */ /* 0x0044e400080411ff */
[----:B---3--:R-:W-:Y:S05]  /*a2b0*/  @!P2 NANOSLEEP.SYNCS 0x989680 ;  /* 0x009896800000a95d */ /* 0x008fea0003900000 */
[----:B------:R-:W3:Y:S02]  /*a2c0*/  @!P2 SYNCS.PHASECHK.TRANS64 P2, [R0+URZ+0x128], R11 ;  /* 0x0001280b0000a5a7 */ /* 0x000ee400080410ff */
[----:B---3--:R-:W-:Y:S05]  /*a2d0*/  @!P2 BRA `(.L_x_192) ;  /* 0xfffffffc00f0a947 */ /* 0x008fea000383ffff */
[----:B------:R-:W-:Y:S05]  /*a2e0*/  BRA `(.L_x_101) ;  /* 0xffffffb000187947 */ /* 0x000fea000383ffff */
.L_x_105:
[----:B--2---:R-:W-:Y:S07]  /*a2f0*/  MOV R0, UR21 ;  /* 0x0000001500007c02 */ /* 0x004fee0008000f00 */
.L_x_193:
[----:B--2---:R2:W3:Y:S02]  /*a300*/  SYNCS.PHASECHK.TRANS64.TRYWAIT P0, [R0+URZ+0x110], R9 ;  /* 0x00011009000075a7 */ /* 0x0044e400080011ff */
[----:B---3--:R-:W-:Y:S05]  /*a310*/  @!P0 NANOSLEEP.SYNCS 0x989680 ;  /* 0x009896800000895d */ /* 0x008fea0003900000 */
[----:B------:R-:W3:Y:S02]  /*a320*/  @!P0 SYNCS.PHASECHK.TRANS64 P0, [R0+URZ+0x110], R9 ;  /* 0x00011009000085a7 */ /* 0x000ee400080010ff */
[----:B---3--:R-:W-:Y:S05]  /*a330*/  @!P0 BRA `(.L_x_193) ;  /* 0xfffffffc00f08947 */ /* 0x008fea000383ffff */
[----:B------:R-:W-:Y:S05]  /*a340*/  BRA `(.L_x_194) ;  /* 0xffffffb000747947 */ /* 0x000fea000383ffff */
.L_x_106:
[----:B------:R-:W-:Y:S07]  /*a350*/  MOV R0, UR21 ;  /* 0x0000001500007c02 */ /* 0x000fee0008000f00 */
.L_x_195:
[----:B--2---:R2:W3:Y:S02]  /*a360*/  SYNCS.PHASECHK.TRANS64.TRYWAIT P0, [R0+URZ+0x118], R9 ;  /* 0x00011809000075a7 */ /* 0x0044e400080011ff */
[----:B---3--:R-:W-:Y:S05]  /*a370*/  @!P0 NANOSLEEP.SYNCS 0x989680 ;  /* 0x009896800000895d */ /* 0x008fea0003900000 */
[----:B------:R-:W3:Y:S02]  /*a380*/  @!P0 SYNCS.PHASECHK.TRANS64 P0, [R0+URZ+0x118], R9 ;  /* 0x00011809000085a7 */ /* 0x000ee400080010ff */
[----:B---3--:R-:W-:Y:S05]  /*a390*/  @!P0 BRA `(.L_x_195) ;  /* 0xfffffffc00f08947 */ /* 0x008fea000383ffff */
[----:B------:R-:W-:Y:S05]  /*a3a0*/  BRA `(.L_x_196) ;  /* 0xffffffb000ac7947 */ /* 0x000fea000383ffff */
.L_x_108:
[----:B------:R-:W-:-:S07]  /*a3b0*/  MOV R0, UR21 ;  /* 0x0000001500007c02 */ /* 0x000fce0008000f00 */
.L_x_197:
[----:B---3--:R3:W4:Y:S02]  /*a3c0*/  SYNCS.PHASECHK.TRANS64.TRYWAIT P0, [R0+URZ+0x110], R3 ;  /* 0x00011003000075a7 */ /* 0x00872400080011ff */
[----:B----4-:R-:W-:Y:S05]  /*a3d0*/  @!P0 NANOSLEEP.SYNCS 0x989680 ;  /* 0x009896800000895d */ /* 0x010fea0003900000 */
[----:B------:R-:W4:Y:S02]  /*a3e0*/  @!P0 SYNCS.PHASECHK.TRANS64 P0, [R0+URZ+0x110], R3 ;  /* 0x00011003000085a7 */ /* 0x000f2400080010ff */
[----:B----4-:R-:W-:Y:S05]  /*a3f0*/  @!P0 BRA `(.L_x_197) ;  /* 0xfffffffc00f08947 */ /* 0x010fea000383ffff */
[----:B------:R-:W-:Y:S05]  /*a400*/  BRA `(.L_x_198) ;  /* 0xffffffb4001c7947 */ /* 0x000fea000383ffff */
.L_x_110:
[----:B-1----:R1:W2:Y:S02]  /*a410*/  SYNCS.PHASECHK.TRANS64.TRYWAIT P0, [R3+URZ+0x130], R0 ;  /* 0x00013000030075a7 */ /* 0x0022a400080011ff */
[----:B--2---:R-:W-:Y:S05]  /*a420*/  @!P0 NANOSLEEP.SYNCS 0x989680 ;  /* 0x009896800000895d */ /* 0x004fea0003900000 */
[----:B------:R-:W2:Y:S02]  /*a430*/  @!P0 SYNCS.PHASECHK.TRANS64 P0, [R3+URZ+0x130], R0 ;  /* 0x00013000030085a7 */ /* 0x000ea400080010ff */
[----:B--2---:R-:W-:Y:S05]  /*a440*/  @!P0 BRA `(.L_x_110) ;  /* 0xfffffffc00f08947 */ /* 0x004fea000383ffff */
[----:B------:R-:W-:Y:S05]  /*a450*/  BRA `(.L_x_199) ;  /* 0xffffffb400dc7947 */ /* 0x000fea000383ffff */
.L_x_121:
[----:B--2---:R2:W1:Y:S02]  /*a460*/  SYNCS.PHASECHK.TRANS64.TRYWAIT P1, [R3+URZ+0x100], R2 ;  /* 0x00010002030075a7 */ /* 0x00446400080211ff */
[----:B-1----:R-:W-:Y:S05]  /*a470*/  @!P1 NANOSLEEP.SYNCS 0x989680 ;  /* 0x009896800000995d */ /* 0x002fea0003900000 */
[----:B------:R-:W1:Y:S02]  /*a480*/  @!P1 SYNCS.PHASECHK.TRANS64 P1, [R3+URZ+0x100], R2 ;  /* 0x00010002030095a7 */ /* 0x000e6400080210ff */
[----:B-1----:R-:W-:Y:S05]  /*a490*/  @!P1 BRA `(.L_x_121) ;  /* 0xfffffffc00f09947 */ /* 0x002fea000383ffff */
[----:B------:R-:W-:Y:S05]  /*a4a0*/  BRA `(.L_x_120) ;  /* 0xffffffc4005c7947 */ /* 0x000fea000383ffff */
.L_x_123:
[----:B--2---:R2:W4:Y:S02]  /*a4b0*/  SYNCS.PHASECHK.TRANS64.TRYWAIT P0, [R161+URZ+0x150], R4 ;  /* 0x00015004a10075a7 */ /* 0x00452400080011ff */
[----:B----4-:R-:W-:Y:S05]  /*a4c0*/  @!P0 NANOSLEEP.SYNCS 0x989680 ;  /* 0x009896800000895d */ /* 0x010fea0003900000 */
[----:B------:R-:W4:Y:S02]  /*a4d0*/  @!P0 SYNCS.PHASECHK.TRANS64 P0, [R161+URZ+0x150], R4 ;  /* 0x00015004a10085a7 */ /* 0x000f2400080010ff */
[----:B----4-:R-:W-:Y:S05]  /*a4e0*/  @!P0 BRA `(.L_x_123) ;  /* 0xfffffffc00f08947 */ /* 0x010fea000383ffff */
[----:B------:R-:W-:Y:S05]  /*a4f0*/  BRA `(.L_x_122) ;  /* 0xffffffc400b47947 */ /* 0x000fea000383ffff */
.L_x_132:
[----:B---3--:R3:W4:Y:S02]  /*a500*/  SYNCS.PHASECHK.TRANS64.TRYWAIT P0, [R197+URZ+0x100], R2 ;  /* 0x00010002c50075a7 */ /* 0x00872400080011ff */
[----:B----4-:R-:W-:Y:S05]  /*a510*/  @!P0 NANOSLEEP.SYNCS 0x989680 ;  /* 0x009896800000895d */ /* 0x010fea0003900000 */
[----:B------:R-:W4:Y:S02]  /*a520*/  @!P0 SYNCS.PHASECHK.TRANS64 P0, [R197+URZ+0x100], R2 ;  /* 0x00010002c50085a7 */ /* 0x000f2400080010ff */
[----:B----4-:R-:W-:Y:S05]  /*a530*/  @!P0 BRA `(.L_x_132) ;  /* 0xfffffffc00f08947 */ /* 0x010fea000383ffff */
[----:B------:R-:W-:Y:S05]  /*a540*/  BRA `(.L_x_131) ;  /* 0xffffffd800c47947 */ /* 0x000fea000383ffff */
        .weak           $__internal_0_$__cuda_sm10x_tcgen05_guardrail_trap_col_being_dealloced_not_returned_by_alloc
        .type           $__internal_0_$__cuda_sm10x_tcgen05_guardrail_trap_col_being_dealloced_not_returned_by_alloc,@function
        .size           $__internal_0_$__cuda_sm10x_tcgen05_guardrail_trap_col_being_dealloced_not_returned_by_alloc,($__internal_1_$__cuda_sm10x_tcgen05_guardrail_trap_phase_invalid_during_alloc - $__internal_0_$__cuda_sm10x_tcgen05_guardrail_trap_col_being_dealloced_not_returned_by_alloc)
$__internal_0_$__cuda_sm10x_tcgen05_guardrail_trap_col_being_dealloced_not_returned_by_alloc:
[----:B------:R-:W-:Y:S05]  /*a550*/  BPT.TRAP 0x1 ;  /* 0x000000040000795c */ /* 0x000fea0000300000 */
[----:B------:R-:W-:-:S04]  /*a560*/  HFMA2 R3, -RZ, RZ, 0, 0 ;  /* 0x00000000ff037431 */ /* 0x000fc800000001ff */
[----:B------:R-:W-:Y:S05]  /*a570*/  RET.REL.NODEC R2 `(_ZN7cutlass13device_kernelINS_4gemm6kernel13GemmUniversalIN4cute5tupleIJiiiiEEENS1_10collective13CollectiveMmaINS1_35MainloopSm100TmaUmmaWarpSpecializedILi16ELi2ELi4ENS5_IJNS4_1CILi2EEESB_NSA_ILi1EEEEEEEENS5_IJNSA_ILi256EEENSA_ILi128EEENSA_ILi64EEEEEENS_12float_e5m2_tENS5_IJlSC_lEEESJ_SK_NS4_8TiledMMAINS4_8MMA_AtomIJNS4_10MMA_TraitsINS4_25SM100_MMA_F8F6F4_2x1SM_SSEJSJ_SJ_fSF_SG_NS4_17integral_constantINS4_4UMMA5MajorELSR_0EEESS_NSP_INSQ_7ScaleInELST_0EEESU_EEEEEENS4_6LayoutINS5_IJSC_SC_SC_EEENS5_IJNSA_ILi0EEESZ_SZ_EEEEENS5_IJNS4_10UnderscoreES12_S12_EEEEENS4_28SM100_TMA_2SM_LOAD_MULTICASTENS4_14ComposedLayoutINS4_7SwizzleILi2ELi4ELi3EEENS4_18smem_ptr_flag_bitsILi8EEENSX_INS5_IJNSA_ILi8EEESH_EEENS5_IJSH_SC_EEEEEEEvNS4_8identityENS4_18SM100_TMA_2SM_LOADES1F_vS1G_EENS_8epilogue10collective18CollectiveEpilogueINS1J_23Sm100TmaWarpSpecializedILi2ELi2ELi64ELb0ELb0EEEJNS5_IJSG_SG_SH_EEENS5_IJNSX_ISG_SC_EENSX_ISH_SC_EEEEESJ_SK_SJ_SK_NS1J_6fusion15FusionCallbacksIS1N_NS1S_17LinearCombinationISJ_fSJ_fLNS_15FloatRoundStyleE2EEES1O_S1R_JEEENS4_5SM1004TMEM4LOAD26SM100_TMEM_LOAD_32dp32b64xENS4_13SM90_TMA_LOADES1F_NS4_39AutoVectorizingCopyWithAssumedAlignmentILi128EEENS4_14SM90_TMA_STOREES1F_S24_S24_EEEvvEEEEvNT_6ParamsE) ;  /* 0xffffff5802a07950 */ /* 0x000fea0003c3ffff */
        .weak           $__internal_1_$__cuda_sm10x_tcgen05_guardrail_trap_phase_invalid_during_alloc
        .type           $__internal_1_$__cuda_sm10x_tcgen05_guardrail_trap_phase_invalid_during_alloc,@function
        .size           $__internal_1_$__cuda_sm10x_tcgen05_guardrail_trap_phase_invalid_during_alloc,($__internal_2_$__cuda_sm10x_tcgen05_guardrail_trap_unallocated_columns_being_dealloced - $__internal_1_$__cuda_sm10x_tcgen05_guardrail_trap_phase_invalid_during_alloc)
$__internal_1_$__cuda_sm10x_tcgen05_guardrail_trap_phase_invalid_during_alloc:
[----:B------:R-:W-:Y:S05]  /*a580*/  BPT.TRAP 0x1 ;  /* 0x000000040000795c */ /* 0x000fea0000300000 */
[----:B------:R-:W-:-:S04]  /*a590*/  MOV R5, 0x0 ;  /* 0x0000000000057802 */ /* 0x000fc80000000f00 */
[----:B------:R-:W-:Y:S05]  /*a5a0*/  RET.REL.NODEC R4 `(_ZN7cutlass13device_kernelINS_4gemm6kernel13GemmUniversalIN4cute5tupleIJiiiiEEENS1_10collective13CollectiveMmaINS1_35MainloopSm100TmaUmmaWarpSpecializedILi16ELi2ELi4ENS5_IJNS4_1CILi2EEESB_NSA_ILi1EEEEEEEENS5_IJNSA_ILi256EEENSA_ILi128EEENSA_ILi64EEEEEENS_12float_e5m2_tENS5_IJlSC_lEEESJ_SK_NS4_8TiledMMAINS4_8MMA_AtomIJNS4_10MMA_TraitsINS4_25SM100_MMA_F8F6F4_2x1SM_SSEJSJ_SJ_fSF_SG_NS4_17integral_constantINS4_4UMMA5MajorELSR_0EEESS_NSP_INSQ_7ScaleInELST_0EEESU_EEEEEENS4_6LayoutINS5_IJSC_SC_SC_EEENS5_IJNSA_ILi0EEESZ_SZ_EEEEENS5_IJNS4_10UnderscoreES12_S12_EEEEENS4_28SM100_TMA_2SM_LOAD_MULTICASTENS4_14ComposedLayoutINS4_7SwizzleILi2ELi4ELi3EEENS4_18smem_ptr_flag_bitsILi8EEENSX_INS5_IJNSA_ILi8EEESH_EEENS5_IJSH_SC_EEEEEEEvNS4_8identityENS4_18SM100_TMA_2SM_LOADES1F_vS1G_EENS_8epilogue10collective18CollectiveEpilogueINS1J_23Sm100TmaWarpSpecializedILi2ELi2ELi64ELb0ELb0EEEJNS5_IJSG_SG_SH_EEENS5_IJNSX_ISG_SC_EENSX_ISH_SC_EEEEESJ_SK_SJ_SK_NS1J_6fusion15FusionCallbacksIS1N_NS1S_17LinearCombinationISJ_fSJ_fLNS_15FloatRoundStyleE2EEES1O_S1R_JEEENS4_5SM1004TMEM4LOAD26SM100_TMEM_LOAD_32dp32b64xENS4_13SM90_TMA_LOADES1F_NS4_39AutoVectorizingCopyWithAssumedAlignmentILi128EEENS4_14SM90_TMA_STOREES1F_S24_S24_EEEvvEEEEvNT_6ParamsE) ;  /* 0xffffff5804947950 */ /* 0x000fea0003c3ffff */
        .weak           $__internal_2_$__cuda_sm10x_tcgen05_guardrail_trap_unallocated_columns_being_dealloced
        .type           $__internal_2_$__cuda_sm10x_tcgen05_guardrail_trap_unallocated_columns_being_dealloced,@function
        .size           $__internal_2_$__cuda_sm10x_tcgen05_guardrail_trap_unallocated_columns_being_dealloced,(.L_x_201 - $__internal_2_$__cuda_sm10x_tcgen05_guardrail_trap_unallocated_columns_being_dealloced)
$__internal_2_$__cuda_sm10x_tcgen05_guardrail_trap_unallocated_columns_being_dealloced:
[----:B------:R-:W-:Y:S05]  /*a5b0*/  BPT.TRAP 0x1 ;  /* 0x000000040000795c */ /* 0x000fea0000300000 */
[----:B------:R-:W-:-:S04]  /*a5c0*/  HFMA2 R3, -RZ, RZ, 0, 0 ;  /* 0x00000000ff037431 */ /* 0x000fc800000001ff */
[----:B------:R-:W-:Y:S05]  /*a5d0*/  RET.REL.NODEC R2 `(_ZN7cutlass13device_kernelINS_4gemm6kernel13GemmUniversalIN4cute5tupleIJiiiiEEENS1_10collective13CollectiveMmaINS1_35MainloopSm100TmaUmmaWarpSpecializedILi16ELi2ELi4ENS5_IJNS4_1CILi2EEESB_NSA_ILi1EEEEEEEENS5_IJNSA_ILi256EEENSA_ILi128EEENSA_ILi64EEEEEENS_12float_e5m2_tENS5_IJlSC_lEEESJ_SK_NS4_8TiledMMAINS4_8MMA_AtomIJNS4_10MMA_TraitsINS4_25SM100_MMA_F8F6F4_2x1SM_SSEJSJ_SJ_fSF_SG_NS4_17integral_constantINS4_4UMMA5MajorELSR_0EEESS_NSP_INSQ_7ScaleInELST_0EEESU_EEEEEENS4_6LayoutINS5_IJSC_SC_SC_EEENS5_IJNSA_ILi0EEESZ_SZ_EEEEENS5_IJNS4_10UnderscoreES12_S12_EEEEENS4_28SM100_TMA_2SM_LOAD_MULTICASTENS4_14ComposedLayoutINS4_7SwizzleILi2ELi4ELi3EEENS4_18smem_ptr_flag_bitsILi8EEENSX_INS5_IJNSA_ILi8EEESH_EEENS5_IJSH_SC_EEEEEEEvNS4_8identityENS4_18SM100_TMA_2SM_LOADES1F_vS1G_EENS_8epilogue10collective18CollectiveEpilogueINS1J_23Sm100TmaWarpSpecializedILi2ELi2ELi64ELb0ELb0EEEJNS5_IJSG_SG_SH_EEENS5_IJNSX_ISG_SC_EENSX_ISH_SC_EEEEESJ_SK_SJ_SK_NS1J_6fusion15FusionCallbacksIS1N_NS1S_17LinearCombinationISJ_fSJ_fLNS_15FloatRoundStyleE2EEES1O_S1R_JEEENS4_5SM1004TMEM4LOAD26SM100_TMEM_LOAD_32dp32b64xENS4_13SM90_TMA_LOADES1F_NS4_39AutoVectorizingCopyWithAssumedAlignmentILi128EEENS4_14SM90_TMA_STOREES1F_S24_S24_EEEvvEEEEvNT_6ParamsE) ;  /* 0xffffff5802887950 */ /* 0x000fea0003c3ffff */
.L_x_200:
[----:B------:R-:W-:-:S00]  /*a5e0*/  BRA `(.L_x_200) ;  /* 0xfffffffc00fc7947 */ /* 0x000fc0000383ffff */
[----:B------:R-:W-:-:S00]  /*a5f0*/  NOP ;  /* 0x0000000000007918 */ /* 0x000fc00000000000 */
        /* <DEDUP_REMOVED lines=8> */
.L_x_201:


//--------------------- .nv.global.init           --------------------------
	.section	.nv.global.init,"aw",@progbits
.nv.global.init:
	.type		$str$27,@object
	.size		$str$27,($str$28 - $str$27)
$str$27:
        /*0000*/ 	.byte	0x28, 0x61, 0x64, 0x64, 0x72, 0x65, 0x73, 0x73, 0x20, 0x26, 0x20, 0x6d, 0x61, 0x73, 0x6b, 0x29
        /*0010*/ 	.byte	0x20, 0x3d, 0x3d, 0x20, 0x30, 0x00
	.type		$str$28,@object
	.size		$str$28,($str$26 - $str$28)
$str$28:
        /*0016*/ 	.byte	0x2f, 0x74, 0x6d, 0x70, 0x2f, 0x63, 0x75, 0x74, 0x6c, 0x61, 0x73, 0x73, 0x5f, 0x73, 0x77, 0x65
        /*0026*/ 	.byte	0x65, 0x70, 0x5f, 0x73, 0x72, 0x63, 0x2f, 0x69, 0x6e, 0x63, 0x6c, 0x75, 0x64, 0x65, 0x2f, 0x63
        /*0036*/ 	.byte	0x75, 0x74, 0x65, 0x2f, 0x70, 0x6f, 0x69, 0x6e, 0x74, 0x65, 0x72, 0x5f, 0x66, 0x6c, 0x61, 0x67
        /*0046*/ 	.byte	0x67, 0x65, 0x64, 0x2e, 0x68, 0x70, 0x70, 0x00
	.type		$str$26,@object
	.size		$str$26,($str$25 - $str$26)
$str$26:
        /*004e*/ 	.byte	0x2f, 0x74, 0x6d, 0x70, 0x2f, 0x63, 0x75, 0x74, 0x6c, 0x61, 0x73, 0x73, 0x5f, 0x73, 0x77, 0x65
        /*005e*/ 	.byte	0x65, 0x70, 0x5f, 0x73, 0x72, 0x63, 0x2f, 0x69, 0x6e, 0x63, 0x6c, 0x75, 0x64, 0x65, 0x2f, 0x63
        /*006e*/ 	.byte	0x75, 0x74, 0x65, 0x2f, 0x61, 0x74, 0x6f, 0x6d, 0x2f, 0x63, 0x6f, 0x70, 0x79, 0x5f, 0x74, 0x72
        /*007e*/ 	.byte	0x61, 0x69, 0x74, 0x73, 0x5f, 0x73, 0x6d, 0x31, 0x30, 0x30, 0x2e, 0x68, 0x70, 0x70, 0x00
	.type		$str$25,@object
	.size		$str$25,(__unnamed_1 - $str$25)
$str$25:
        /*008d*/ 	.byte	0x28, 0x28, 0x75, 0x69, 0x6e, 0x74, 0x33, 0x32, 0x5f, 0x74, 0x28, 0x74, 0x68, 0x72, 0x65, 0x61
        /*009d*/ 	.byte	0x64, 0x49, 0x64, 0x78, 0x2e, 0x78, 0x29, 0x20, 0x2f, 0x20, 0x33, 0x32, 0x29, 0x20, 0x25, 0x20
        /*00ad*/ 	.byte	0x34, 0x29, 0x20, 0x3d, 0x3d, 0x20, 0x28, 0x28, 0x28, 0x74, 0x6d, 0x65, 0x6d, 0x5f, 0x61, 0x64
        /*00bd*/ 	.byte	0x64, 0x72, 0x20, 0x3e, 0x3e, 0x20, 0x31, 0x36, 0x29, 0x20, 0x2f, 0x20, 0x33, 0x32, 0x29, 0x20
        /*00cd*/ 	.byte	0x25, 0x20, 0x34, 0x29, 0x00
	.type		__unnamed_1,@object
	.size		__unnamed_1,(__unnamed_2 - __unnamed_1)
__unnamed_1:
        /*00d2*/ 	.byte	0x61, 0x75, 0x74, 0x6f, 0x20, 0x63, 0x75, 0x74, 0x65, 0x3a, 0x3a, 0x61, 0x73, 0x5f, 0x70, 0x6f
        /* <DEDUP_REMOVED lines=24> */
        /*0262*/ 	.byte	0x43, 0x3c, 0x38, 0x31, 0x39, 0x32, 0x3e, 0x3e, 0x3e, 0x3e, 0x5d, 0x00
	.type		__unnamed_2,@object
	.size		__unnamed_2,(.L_2 - __unnamed_2)
__unnamed_2:
        /* <DEDUP_REMOVED lines=42> */
        /*050e*/ 	.byte	0x3e, 0x3e, 0x3e, 0x3e, 0x5d, 0x00
.L_2:


//--------------------- .nv.shared._ZN7cutlass13device_kernelINS_4gemm6kernel13GemmUniversalIN4cute5tupleIJiiiiEEENS1_10collective13CollectiveMmaINS1_35MainloopSm100TmaUmmaWarpSpecializedILi16ELi2ELi4ENS5_IJNS4_1CILi2EEESB_NSA_ILi1EEEEEEEENS5_IJNSA_ILi256EEENSA_ILi128EEENSA_ILi64EEEEEENS_12float_e5m2_tENS5_IJlSC_lEEESJ_SK_NS4_8TiledMMAINS4_8MMA_AtomIJNS4_10MMA_TraitsINS4_25SM100_MMA_F8F6F4_2x1SM_SSEJSJ_SJ_fSF_SG_NS4_17integral_constantINS4_4UMMA5MajorELSR_0EEESS_NSP_INSQ_7ScaleInELST_0EEESU_EEEEEENS4_6LayoutINS5_IJSC_SC_SC_EEENS5_IJNSA_ILi0EEESZ_SZ_EEEEENS5_IJNS4_10UnderscoreES12_S12_EEEEENS4_28SM100_TMA_2SM_LOAD_MULTICASTENS4_14ComposedLayoutINS4_7SwizzleILi2ELi4ELi3EEENS4_18smem_ptr_flag_bitsILi8EEENSX_INS5_IJNSA_ILi8EEESH_EEENS5_IJSH_SC_EEEEEEEvNS4_8identityENS4_18SM100_TMA_2SM_LOADES1F_vS1G_EENS_8epilogue10collective18CollectiveEpilogueINS1J_23Sm100TmaWarpSpecializedILi2ELi2ELi64ELb0ELb0EEEJNS5_IJSG_SG_SH_EEENS5_IJNSX_ISG_SC_EENSX_ISH_SC_EEEEESJ_SK_SJ_SK_NS1J_6fusion15FusionCallbacksIS1N_NS1S_17LinearCombinationISJ_fSJ_fLNS_15FloatRoundStyleE2EEES1O_S1R_JEEENS4_5SM1004TMEM4LOAD26SM100_TMEM_LOAD_32dp32b64xENS4_13SM90_TMA_LOADES1F_NS4_39AutoVectorizingCopyWithAssumedAlignmentILi128EEENS4_14SM90_TMA_STOREES1F_S24_S24_EEEvvEEEEvNT_6ParamsE --------------------------
	.section	.nv.shared._ZN7cutlass13device_kernelINS_4gemm6kernel13GemmUniversalIN4cute5tupleIJiiiiEEENS1_10collective13CollectiveMmaINS1_35MainloopSm100TmaUmmaWarpSpecializedILi16ELi2ELi4ENS5_IJNS4_1CILi2EEESB_NSA_ILi1EEEEEEEENS5_IJNSA_ILi256EEENSA_ILi128EEENSA_ILi64EEEEEENS_12float_e5m2_tENS5_IJlSC_lEEESJ_SK_NS4_8TiledMMAINS4_8MMA_AtomIJNS4_10MMA_TraitsINS4_25SM100_MMA_F8F6F4_2x1SM_SSEJSJ_SJ_fSF_SG_NS4_17integral_constantINS4_4UMMA5MajorELSR_0EEESS_NSP_INSQ_7ScaleInELST_0EEESU_EEEEEENS4_6LayoutINS5_IJSC_SC_SC_EEENS5_IJNSA_ILi0EEESZ_SZ_EEEEENS5_IJNS4_10UnderscoreES12_S12_EEEEENS4_28SM100_TMA_2SM_LOAD_MULTICASTENS4_14ComposedLayoutINS4_7SwizzleILi2ELi4ELi3EEENS4_18smem_ptr_flag_bitsILi8EEENSX_INS5_IJNSA_ILi8EEESH_EEENS5_IJSH_SC_EEEEEEEvNS4_8identityENS4_18SM100_TMA_2SM_LOADES1F_vS1G_EENS_8epilogue10collective18CollectiveEpilogueINS1J_23Sm100TmaWarpSpecializedILi2ELi2ELi64ELb0ELb0EEEJNS5_IJSG_SG_SH_EEENS5_IJNSX_ISG_SC_EENSX_ISH_SC_EEEEESJ_SK_SJ_SK_NS1J_6fusion15FusionCallbacksIS1N_NS1S_17LinearCombinationISJ_fSJ_fLNS_15FloatRoundStyleE2EEES1O_S1R_JEEENS4_5SM1004TMEM4LOAD26SM100_TMEM_LOAD_32dp32b64xENS4_13SM90_TMA_LOADES1F_NS4_39AutoVectorizingCopyWithAssumedAlignmentILi128EEENS4_14SM90_TMA_STOREES1F_S24_S24_EEEvvEEEEvNT_6ParamsE,"aw",@nobits
	.sectionflags	@""
	.align	16
	.zero		1024


//--------------------- .nv.shared.reserved.0     --------------------------
	.section	.nv.shared.reserved.0,"aw",@nobits
	.weak		__nv_reservedSMEM_offset_0_alias
	.size		__nv_reservedSMEM_offset_0_alias, 0, 64
	.other		__nv_reservedSMEM_offset_0_alias,@"STO_CUDA_RESERVED_SHARED STV_DEFAULT"
__nv_reservedSMEM_offset_0_alias:
	.zero		0
.nv.shared.reserved.0:
	.zero		64
	.weak		__nv_reservedSMEM_tcgen05_partition
	.type		__nv_reservedSMEM_tcgen05_partition,@object
	.size		__nv_reservedSMEM_tcgen05_partition,(.L_0 - __nv_reservedSMEM_tcgen05_partition)
__nv_reservedSMEM_tcgen05_partition:
	.zero		32
.L_0:


//--------------------- .nv.global                --------------------------
	.section	.nv.global,"aw",@nobits
.nv.global:
	.type		_ZN39_INTERNAL_d8390b14_4_k_cu_44ccc80f_85934cute1_E,@object
	.size		_ZN39_INTERNAL_d8390b14_4_k_cu_44ccc80f_85934cute1_E,(_ZN39_INTERNAL_d8390b14_4_k_cu_44ccc80f_85934cuda3std3__45__cpo6cbeginE - _ZN39_INTERNAL_d8390b14_4_k_cu_44ccc80f_85934cute1_E)
_ZN39_INTERNAL_d8390b14_4_k_cu_44ccc80f_85934cute1_E:
	.zero		1
	.type		_ZN39_INTERNAL_d8390b14_4_k_cu_44ccc80f_85934cuda3std3__45__cpo6cbeginE,@object
	.size		_ZN39_INTERNAL_d8390b14_4_k_cu_44ccc80f_85934cuda3std3__45__cpo6cbeginE,(_ZN39_INTERNAL_d8390b14_4_k_cu_44ccc80f_85934cuda3std3__48in_placeE - _ZN39_INTERNAL_d8390b14_4_k_cu_44ccc80f_85934cuda3std3__45__cpo6cbeginE)
_ZN39_INTERNAL_d8390b14_4_k_cu_44ccc80f_85934cuda3std3__45__cpo6cbeginE:
	.zero		1
	.type		_ZN39_INTERNAL_d8390b14_4_k_cu_44ccc80f_85934cuda3std3__48in_placeE,@object
	.size		_ZN39_INTERNAL_d8390b14_4_k_cu_44ccc80f_85934cuda3std3__48in_placeE,(_ZN39_INTERNAL_d8390b14_4_k_cu_44ccc80f_85934cuda3std6ranges3__45__cpo9iter_moveE - _ZN39_INTERNAL_d8390b14_4_k_cu_44ccc80f_85934cuda3std3__48in_placeE)
_ZN39_INTERNAL_d8390b14_4_k_cu_44ccc80f_85934cuda3std3__48in_placeE:
	.zero		1
	.type		_ZN39_INTERNAL_d8390b14_4_k_cu_44ccc80f_85934cuda3std6ranges3__45__cpo9iter_moveE,@object
	.size		_ZN39_INTERNAL_d8390b14_4_k_cu_44ccc80f_85934cuda3std6ranges3__45__cpo9iter_moveE,(_ZN39_INTERNAL_d8390b14_4_k_cu_44ccc80f_85934cuda3std3__45__cpo5beginE - _ZN39_INTERNAL_d8390b14_4_k_cu_44ccc80f_85934cuda3std6ranges3__45__cpo9iter_moveE)
_ZN39_INTERNAL_d8390b14_4_k_cu_44ccc80f_85934cuda3std6ranges3__45__cpo9iter_moveE:
	.zero		1
	.type		_ZN39_INTERNAL_d8390b14_4_k_cu_44ccc80f_85934cuda3std3__45__cpo5beginE,@object
	.size		_ZN39_INTERNAL_d8390b14_4_k_cu_44ccc80f_85934cuda3std3__45__cpo5beginE,(_ZN39_INTERNAL_d8390b14_4_k_cu_44ccc80f_85934cuda3std3__441_GLOBAL__N__d8390b14_4_k_cu_44ccc80f_85936ignoreE - _ZN39_INTERNAL_d8390b14_4_k_cu_44ccc80f_85934cuda3std3__45__cpo5beginE)
_ZN39_INTERNAL_d8390b14_4_k_cu_44ccc80f_85934cuda3std3__45__cpo5beginE:
	.zero		1
	.type		_ZN39_INTERNAL_d8390b14_4_k_cu_44ccc80f_85934cuda3std3__441_GLOBAL__N__d8390b14_4_k_cu_44ccc80f_85936ignoreE,@object
	.size		_ZN39_INTERNAL_d8390b14_4_k_cu_44ccc80f_85934cuda3std3__441_GLOBAL__N__d8390b14_4_k_cu_44ccc80f_85936ignoreE,(_ZN39_INTERNAL_d8390b14_4_k_cu_44ccc80f_85934cute7productE - _ZN39_INTERNAL_d8390b14_4_k_cu_44ccc80f_85934cuda3std3__441_GLOBAL__N__d8390b14_4_k_cu_44ccc80f_85936ignoreE)
_ZN39_INTERNAL_d8390b14_4_k_cu_44ccc80f_85934cuda3std3__441_GLOBAL__N__d8390b14_4_k_cu_44ccc80f_85936ignoreE:
	.zero		1
	.type		_ZN39_INTERNAL_d8390b14_4_k_cu_44ccc80f_85934cute7productE,@object
	.size		_ZN39_INTERNAL_d8390b14_4_k_cu_44ccc80f_85934cute7productE,(_ZN39_INTERNAL_d8390b14_4_k_cu_44ccc80f_85934cuda3std3__45__cpo3endE - _ZN39_INTERNAL_d8390b14_4_k_cu_44ccc80f_85934cute7productE)
_ZN39_INTERNAL_d8390b14_4_k_cu_44ccc80f_85934cute7productE:
	.zero		1
	.type		_ZN39_INTERNAL_d8390b14_4_k_cu_44ccc80f_85934cuda3std3__45__cpo3endE,@object
	.size		_ZN39_INTERNAL_d8390b14_4_k_cu_44ccc80f_85934cuda3std3__45__cpo3endE,(_ZN39_INTERNAL_d8390b14_4_k_cu_44ccc80f_85934cuda3std3__419piecewise_constructE - _ZN39_INTERNAL_d8390b14_4_k_cu_44ccc80f_85934cuda3std3__45__cpo3endE)
_ZN39_INTERNAL_d8390b14_4_k_cu_44ccc80f_85934cuda3std3__45__cpo3endE:
	.zero		1
	.type		_ZN39_INTERNAL_d8390b14_4_k_cu_44ccc80f_85934cuda3std3__419piecewise_constructE,@object
	.size		_ZN39_INTERNAL_d8390b14_4_k_cu_44ccc80f_85934cuda3std3__419piecewise_constructE,(_ZN39_INTERNAL_d8390b14_4_k_cu_44ccc80f_85934cuda3std3__45__cpo4cendE - _ZN39_INTERNAL_d8390b14_4_k_cu_44ccc80f_85934cuda3std3__419piecewise_constructE)
_ZN39_INTERNAL_d8390b14_4_k_cu_44ccc80f_85934cuda3std3__419piecewise_constructE:
	.zero		1
	.type		_ZN39_INTERNAL_d8390b14_4_k_cu_44ccc80f_85934cuda3std3__45__cpo4cendE,@object
	.size		_ZN39_INTERNAL_d8390b14_4_k_cu_44ccc80f_85934cuda3std3__45__cpo4cendE,(_ZN39_INTERNAL_d8390b14_4_k_cu_44ccc80f_85934cuda3std6ranges3__45__cpo4swapE - _ZN39_INTERNAL_d8390b14_4_k_cu_44ccc80f_85934cuda3std3__45__cpo4cendE)
_ZN39_INTERNAL_d8390b14_4_k_cu_44ccc80f_85934cuda3std3__45__cpo4cendE:
	.zero		1
	.type		_ZN39_INTERNAL_d8390b14_4_k_cu_44ccc80f_85934cuda3std6ranges3__45__cpo4swapE,@object
	.size		_ZN39_INTERNAL_d8390b14_4_k_cu_44ccc80f_85934cuda3std6ranges3__45__cpo4swapE,(.L_10 - _ZN39_INTERNAL_d8390b14_4_k_cu_44ccc80f_85934cuda3std6ranges3__45__cpo4swapE)
_ZN39_INTERNAL_d8390b14_4_k_cu_44ccc80f_85934cuda3std6ranges3__45__cpo4swapE:
	.zero		1
.L_10:


//--------------------- .nv.constant0._ZN7cutlass13device_kernelINS_4gemm6kernel13GemmUniversalIN4cute5tupleIJiiiiEEENS1_10collective13CollectiveMmaINS1_35MainloopSm100TmaUmmaWarpSpecializedILi16ELi2ELi4ENS5_IJNS4_1CILi2EEESB_NSA_ILi1EEEEEEEENS5_IJNSA_ILi256EEENSA_ILi128EEENSA_ILi64EEEEEENS_12float_e5m2_tENS5_IJlSC_lEEESJ_SK_NS4_8TiledMMAINS4_8MMA_AtomIJNS4_10MMA_TraitsINS4_25SM100_MMA_F8F6F4_2x1SM_SSEJSJ_SJ_fSF_SG_NS4_17integral_constantINS4_4UMMA5MajorELSR_0EEESS_NSP_INSQ_7ScaleInELST_0EEESU_EEEEEENS4_6LayoutINS5_IJSC_SC_SC_EEENS5_IJNSA_ILi0EEESZ_SZ_EEEEENS5_IJNS4_10UnderscoreES12_S12_EEEEENS4_28SM100_TMA_2SM_LOAD_MULTICASTENS4_14ComposedLayoutINS4_7SwizzleILi2ELi4ELi3EEENS4_18smem_ptr_flag_bitsILi8EEENSX_INS5_IJNSA_ILi8EEESH_EEENS5_IJSH_SC_EEEEEEEvNS4_8identityENS4_18SM100_TMA_2SM_LOADES1F_vS1G_EENS_8epilogue10collective18CollectiveEpilogueINS1J_23Sm100TmaWarpSpecializedILi2ELi2ELi64ELb0ELb0EEEJNS5_IJSG_SG_SH_EEENS5_IJNSX_ISG_SC_EENSX_ISH_SC_EEEEESJ_SK_SJ_SK_NS1J_6fusion15FusionCallbacksIS1N_NS1S_17LinearCombinationISJ_fSJ_fLNS_15FloatRoundStyleE2EEES1O_S1R_JEEENS4_5SM1004TMEM4LOAD26SM100_TMEM_LOAD_32dp32b64xENS4_13SM90_TMA_LOADES1F_NS4_39AutoVectorizingCopyWithAssumedAlignmentILi128EEENS4_14SM90_TMA_STOREES1F_S24_S24_EEEvvEEEEvNT_6ParamsE --------------------------
	.section	.nv.constant0._ZN7cutlass13device_kernelINS_4gemm6kernel13GemmUniversalIN4cute5tupleIJiiiiEEENS1_10collective13CollectiveMmaINS1_35MainloopSm100TmaUmmaWarpSpecializedILi16ELi2ELi4ENS5_IJNS4_1CILi2EEESB_NSA_ILi1EEEEEEEENS5_IJNSA_ILi256EEENSA_ILi128EEENSA_ILi64EEEEEENS_12float_e5m2_tENS5_IJlSC_lEEESJ_SK_NS4_8TiledMMAINS4_8MMA_AtomIJNS4_10MMA_TraitsINS4_25SM100_MMA_F8F6F4_2x1SM_SSEJSJ_SJ_fSF_SG_NS4_17integral_constantINS4_4UMMA5MajorELSR_0EEESS_NSP_INSQ_7ScaleInELST_0EEESU_EEEEEENS4_6LayoutINS5_IJSC_SC_SC_EEENS5_IJNSA_ILi0EEESZ_SZ_EEEEENS5_IJNS4_10UnderscoreES12_S12_EEEEENS4_28SM100_TMA_2SM_LOAD_MULTICASTENS4_14ComposedLayoutINS4_7SwizzleILi2ELi4ELi3EEENS4_18smem_ptr_flag_bitsILi8EEENSX_INS5_IJNSA_ILi8EEESH_EEENS5_IJSH_SC_EEEEEEEvNS4_8identityENS4_18SM100_TMA_2SM_LOADES1F_vS1G_EENS_8epilogue10collective18CollectiveEpilogueINS1J_23Sm100TmaWarpSpecializedILi2ELi2ELi64ELb0ELb0EEEJNS5_IJSG_SG_SH_EEENS5_IJNSX_ISG_SC_EENSX_ISH_SC_EEEEESJ_SK_SJ_SK_NS1J_6fusion15FusionCallbacksIS1N_NS1S_17LinearCombinationISJ_fSJ_fLNS_15FloatRoundStyleE2EEES1O_S1R_JEEENS4_5SM1004TMEM4LOAD26SM100_TMEM_LOAD_32dp32b64xENS4_13SM90_TMA_LOADES1F_NS4_39AutoVectorizingCopyWithAssumedAlignmentILi128EEENS4_14SM90_TMA_STOREES1F_S24_S24_EEEvvEEEEvNT_6ParamsE,"a",@progbits
	.sectionflags	@""
	.align	4
.nv.constant0._ZN7cutlass13device_kernelINS_4gemm6kernel13GemmUniversalIN4cute5tupleIJiiiiEEENS1_10collective13CollectiveMmaINS1_35MainloopSm100TmaUmmaWarpSpecializedILi16ELi2ELi4ENS5_IJNS4_1CILi2EEESB_NSA_ILi1EEEEEEEENS5_IJNSA_ILi256EEENSA_ILi128EEENSA_ILi64EEEEEENS_12float_e5m2_tENS5_IJlSC_lEEESJ_SK_NS4_8TiledMMAINS4_8MMA_AtomIJNS4_10MMA_TraitsINS4_25SM100_MMA_F8F6F4_2x1SM_SSEJSJ_SJ_fSF_SG_NS4_17integral_constantINS4_4UMMA5MajorELSR_0EEESS_NSP_INSQ_7ScaleInELST_0EEESU_EEEEEENS4_6LayoutINS5_IJSC_SC_SC_EEENS5_IJNSA_ILi0EEESZ_SZ_EEEEENS5_IJNS4_10UnderscoreES12_S12_EEEEENS4_28SM100_TMA_2SM_LOAD_MULTICASTENS4_14ComposedLayoutINS4_7SwizzleILi2ELi4ELi3EEENS4_18smem_ptr_flag_bitsILi8EEENSX_INS5_IJNSA_ILi8EEESH_EEENS5_IJSH_SC_EEEEEEEvNS4_8identityENS4_18SM100_TMA_2SM_LOADES1F_vS1G_EENS_8epilogue10collective18CollectiveEpilogueINS1J_23Sm100TmaWarpSpecializedILi2ELi2ELi64ELb0ELb0EEEJNS5_IJSG_SG_SH_EEENS5_IJNSX_ISG_SC_EENSX_ISH_SC_EEEEESJ_SK_SJ_SK_NS1J_6fusion15FusionCallbacksIS1N_NS1S_17LinearCombinationISJ_fSJ_fLNS_15FloatRoundStyleE2EEES1O_S1R_JEEENS4_5SM1004TMEM4LOAD26SM100_TMEM_LOAD_32dp32b64xENS4_13SM90_TMA_LOADES1F_NS4_39AutoVectorizingCopyWithAssumedAlignmentILi128EEENS4_14SM90_TMA_STOREES1F_S24_S24_EEEvvEEEEvNT_6ParamsE:
	.zero		2944


//--------------------- SYMBOLS --------------------------

	.type		.nv.reservedSmem.offset0,@object
	.size		.nv.reservedSmem.offset0,0x4
	.type		.nv.reservedSmem.cap,@object
	.size		.nv.reservedSmem.cap,0x4
	.type		__assertfail,@function
